	.target	sm_100a

	.elftype	@"ET_EXEC"


//--------------------- .note.nv.tkinfo           --------------------------
	.section	.note.nv.tkinfo,"",@"SHT_NOTE"
	.sectionflags	@"SHF_NOTE_NV_TKINFO"
	.tkinfo
        /*0018*/ 	.word	0x00000002
        /*0030*/ 	.string	""
        /*0030*/ 	.string	"ptxas"
        /*0030*/ 	.string	"Cuda compilation tools, release 13.0, V13.0.88"
        /*0030*/ 	.string	"Build cuda_13.0.r13.0/compiler.36424714_0"
        /*0030*/ 	.string	"-arch sm_100a -m 64 "



//--------------------- .note.nv.cuinfo           --------------------------
	.section	.note.nv.cuinfo,"",@"SHT_NOTE"
	.sectionflags	@"SHF_NOTE_NV_CUINFO"
        /*0018*/ 	.short	0x0002
        /*001a*/ 	.short	0x0064
        /*001c*/ 	.short	0x0082
	.zero		2


//--------------------- .nv.info                  --------------------------
	.section	.nv.info,"",@"SHT_CUDA_INFO"
	.align	4


	//----- nvinfo : EIATTR_REGCOUNT
	.align		4
        /*0000*/ 	.byte	0x04, 0x2f
        /*0002*/ 	.short	(.L_19 - .L_18)
	.align		4
.L_18:
        /*0004*/ 	.word	index@(_ZN7cutlass13device_kernelINS_4gemm6kernel13GemmUniversalIN4cute5tupleIJiiiiEEENS1_10collective13CollectiveMmaINS1_35MainloopSm100TmaUmmaWarpSpecializedILi3ELi2ELi2ENS5_IJNS4_1CILi1EEESB_SB_EEEEENS5_IJNSA_ILi128EEENSA_ILi256EEENSA_ILi32EEEEEENS_10tfloat32_tENS5_IJlSB_lEEESI_SJ_NS4_8TiledMMAINS4_8MMA_AtomIJNS4_17SM100_MMA_TF32_SSISI_SI_fLi128ELi256ELNS4_4UMMA5MajorE0ELSO_0ELNSN_7ScaleInE0ELSP_0EEEEEENS4_6LayoutISC_NS5_IJNSA_ILi0EEEST_ST_EEEEENS5_IJNS4_10UnderscoreESW_SW_EEEEENS4_13SM90_TMA_LOADENS4_14ComposedLayoutINS4_7SwizzleILi3ELi4ELi3EEENS4_18smem_ptr_flag_bitsILi32EEENSS_INS5_IJNSA_ILi8EEESG_EEENS5_IJSG_SB_EEEEEEEvNS4_8identityESZ_S19_vS1A_EENS_8epilogue10collective18CollectiveEpilogueINS1C_23Sm100TmaWarpSpecializedILi4ELi2ELi32ELb1ELb0EEEJSH_NS5_IJNSS_ISE_SB_EENSS_ISG_SB_EEEEESI_SJ_SI_SJ_NS1C_6fusion15FusionCallbacksIS1G_NS1K_17LinearCombinationISI_fSI_fLNS_15FloatRoundStyleE2EEESH_S1J_JEEENS4_5SM1004TMEM4LOAD26SM100_TMEM_LOAD_32dp32b32xESZ_S19_NS4_39AutoVectorizingCopyWithAssumedAlignmentILi128EEENS4_14SM90_TMA_STOREES19_S1V_S1V_EEEvvEEEEvNT_6ParamsE)
        /*0008*/ 	.word	0x0000008b


	//----- nvinfo : EIATTR_FRAME_SIZE
	.align		4
.L_19:
        /*000c*/ 	.byte	0x04, 0x11
        /*000e*/ 	.short	(.L_21 - .L_20)
	.align		4
.L_20:
        /*0010*/ 	.word	index@($__internal_2_$__cuda_sm10x_tcgen05_guardrail_trap_unallocated_columns_being_dealloced)
        /*0014*/ 	.word	0x00000000


	//----- nvinfo : EIATTR_FRAME_SIZE
	.align		4
.L_21:
        /*0018*/ 	.byte	0x04, 0x11
        /*001a*/ 	.short	(.L_23 - .L_22)
	.align		4
.L_22:
        /*001c*/ 	.word	index@($__internal_1_$__cuda_sm10x_tcgen05_guardrail_trap_phase_invalid_during_alloc)
        /*0020*/ 	.word	0x00000000


	//----- nvinfo : EIATTR_FRAME_SIZE
	.align		4
.L_23:
        /*0024*/ 	.byte	0x04, 0x11
        /*0026*/ 	.short	(.L_25 - .L_24)
	.align		4
.L_24:
        /*0028*/ 	.word	index@($__internal_0_$__cuda_sm10x_tcgen05_guardrail_trap_col_being_dealloced_not_returned_by_alloc)
        /*002c*/ 	.word	0x00000000


	//----- nvinfo : EIATTR_FRAME_SIZE
	.align		4
.L_25:
        /*0030*/ 	.byte	0x04, 0x11
        /*0032*/ 	.short	(.L_27 - .L_26)
	.align		4
.L_26:
        /*0034*/ 	.word	index@(_ZN7cutlass13device_kernelINS_4gemm6kernel13GemmUniversalIN4cute5tupleIJiiiiEEENS1_10collective13CollectiveMmaINS1_35MainloopSm100TmaUmmaWarpSpecializedILi3ELi2ELi2ENS5_IJNS4_1CILi1EEESB_SB_EEEEENS5_IJNSA_ILi128EEENSA_ILi256EEENSA_ILi32EEEEEENS_10tfloat32_tENS5_IJlSB_lEEESI_SJ_NS4_8TiledMMAINS4_8MMA_AtomIJNS4_17SM100_MMA_TF32_SSISI_SI_fLi128ELi256ELNS4_4UMMA5MajorE0ELSO_0ELNSN_7ScaleInE0ELSP_0EEEEEENS4_6LayoutISC_NS5_IJNSA_ILi0EEEST_ST_EEEEENS5_IJNS4_10UnderscoreESW_SW_EEEEENS4_13SM90_TMA_LOADENS4_14ComposedLayoutINS4_7SwizzleILi3ELi4ELi3EEENS4_18smem_ptr_flag_bitsILi32EEENSS_INS5_IJNSA_ILi8EEESG_EEENS5_IJSG_SB_EEEEEEEvNS4_8identityESZ_S19_vS1A_EENS_8epilogue10collective18CollectiveEpilogueINS1C_23Sm100TmaWarpSpecializedILi4ELi2ELi32ELb1ELb0EEEJSH_NS5_IJNSS_ISE_SB_EENSS_ISG_SB_EEEEESI_SJ_SI_SJ_NS1C_6fusion15FusionCallbacksIS1G_NS1K_17LinearCombinationISI_fSI_fLNS_15FloatRoundStyleE2EEESH_S1J_JEEENS4_5SM1004TMEM4LOAD26SM100_TMEM_LOAD_32dp32b32xESZ_S19_NS4_39AutoVectorizingCopyWithAssumedAlignmentILi128EEENS4_14SM90_TMA_STOREES19_S1V_S1V_EEEvvEEEEvNT_6ParamsE)
        /*0038*/ 	.word	0x00000000


	//----- nvinfo : EIATTR_MIN_STACK_SIZE
	.align		4
.L_27:
        /*003c*/ 	.byte	0x04, 0x12
        /*003e*/ 	.short	(.L_29 - .L_28)
	.align		4
.L_28:
        /*0040*/ 	.word	index@(_ZN7cutlass13device_kernelINS_4gemm6kernel13GemmUniversalIN4cute5tupleIJiiiiEEENS1_10collective13CollectiveMmaINS1_35MainloopSm100TmaUmmaWarpSpecializedILi3ELi2ELi2ENS5_IJNS4_1CILi1EEESB_SB_EEEEENS5_IJNSA_ILi128EEENSA_ILi256EEENSA_ILi32EEEEEENS_10tfloat32_tENS5_IJlSB_lEEESI_SJ_NS4_8TiledMMAINS4_8MMA_AtomIJNS4_17SM100_MMA_TF32_SSISI_SI_fLi128ELi256ELNS4_4UMMA5MajorE0ELSO_0ELNSN_7ScaleInE0ELSP_0EEEEEENS4_6LayoutISC_NS5_IJNSA_ILi0EEEST_ST_EEEEENS5_IJNS4_10UnderscoreESW_SW_EEEEENS4_13SM90_TMA_LOADENS4_14ComposedLayoutINS4_7SwizzleILi3ELi4ELi3EEENS4_18smem_ptr_flag_bitsILi32EEENSS_INS5_IJNSA_ILi8EEESG_EEENS5_IJSG_SB_EEEEEEEvNS4_8identityESZ_S19_vS1A_EENS_8epilogue10collective18CollectiveEpilogueINS1C_23Sm100TmaWarpSpecializedILi4ELi2ELi32ELb1ELb0EEEJSH_NS5_IJNSS_ISE_SB_EENSS_ISG_SB_EEEEESI_SJ_SI_SJ_NS1C_6fusion15FusionCallbacksIS1G_NS1K_17LinearCombinationISI_fSI_fLNS_15FloatRoundStyleE2EEESH_S1J_JEEENS4_5SM1004TMEM4LOAD26SM100_TMEM_LOAD_32dp32b32xESZ_S19_NS4_39AutoVectorizingCopyWithAssumedAlignmentILi128EEENS4_14SM90_TMA_STOREES19_S1V_S1V_EEEvvEEEEvNT_6ParamsE)
        /*0044*/ 	.word	0x00000000
.L_29:


//--------------------- .nv.compat                --------------------------
	.section	.nv.compat,"",@"SHT_CUDA_COMPAT_INFO"
	.align	4
        /*0000*/ 	.byte	0x02, 0x09, 0x01, 0x00, 0x02, 0x02, 0x02, 0x00, 0x02, 0x05, 0x05, 0x00, 0x03, 0x07, 0x01, 0x01
        /*0010*/ 	.byte	0x02, 0x03, 0x01, 0x00, 0x02, 0x06, 0x01, 0x00, 0x04, 0x0b, 0x08, 0x00, 0x09, 0x00, 0x00, 0x00
        /*0020*/ 	.byte	0x00, 0x00, 0x00, 0x00


//--------------------- .nv.info._ZN7cutlass13device_kernelINS_4gemm6kernel13GemmUniversalIN4cute5tupleIJiiiiEEENS1_10collective13CollectiveMmaINS1_35MainloopSm100TmaUmmaWarpSpecializedILi3ELi2ELi2ENS5_IJNS4_1CILi1EEESB_SB_EEEEENS5_IJNSA_ILi128EEENSA_ILi256EEENSA_ILi32EEEEEENS_10tfloat32_tENS5_IJlSB_lEEESI_SJ_NS4_8TiledMMAINS4_8MMA_AtomIJNS4_17SM100_MMA_TF32_SSISI_SI_fLi128ELi256ELNS4_4UMMA5MajorE0ELSO_0ELNSN_7ScaleInE0ELSP_0EEEEEENS4_6LayoutISC_NS5_IJNSA_ILi0EEEST_ST_EEEEENS5_IJNS4_10UnderscoreESW_SW_EEEEENS4_13SM90_TMA_LOADENS4_14ComposedLayoutINS4_7SwizzleILi3ELi4ELi3EEENS4_18smem_ptr_flag_bitsILi32EEENSS_INS5_IJNSA_ILi8EEESG_EEENS5_IJSG_SB_EEEEEEEvNS4_8identityESZ_S19_vS1A_EENS_8epilogue10collective18CollectiveEpilogueINS1C_23Sm100TmaWarpSpecializedILi4ELi2ELi32ELb1ELb0EEEJSH_NS5_IJNSS_ISE_SB_EENSS_ISG_SB_EEEEESI_SJ_SI_SJ_NS1C_6fusion15FusionCallbacksIS1G_NS1K_17LinearCombinationISI_fSI_fLNS_15FloatRoundStyleE2EEESH_S1J_JEEENS4_5SM1004TMEM4LOAD26SM100_TMEM_LOAD_32dp32b32xESZ_S19_NS4_39AutoVectorizingCopyWithAssumedAlignmentILi128EEENS4_14SM90_TMA_STOREES19_S1V_S1V_EEEvvEEEEvNT_6ParamsE --------------------------
	.section	.nv.info._ZN7cutlass13device_kernelINS_4gemm6kernel13GemmUniversalIN4cute5tupleIJiiiiEEENS1_10collective13CollectiveMmaINS1_35MainloopSm100TmaUmmaWarpSpecializedILi3ELi2ELi2ENS5_IJNS4_1CILi1EEESB_SB_EEEEENS5_IJNSA_ILi128EEENSA_ILi256EEENSA_ILi32EEEEEENS_10tfloat32_tENS5_IJlSB_lEEESI_SJ_NS4_8TiledMMAINS4_8MMA_AtomIJNS4_17SM100_MMA_TF32_SSISI_SI_fLi128ELi256ELNS4_4UMMA5MajorE0ELSO_0ELNSN_7ScaleInE0ELSP_0EEEEEENS4_6LayoutISC_NS5_IJNSA_ILi0EEEST_ST_EEEEENS5_IJNS4_10UnderscoreESW_SW_EEEEENS4_13SM90_TMA_LOADENS4_14ComposedLayoutINS4_7SwizzleILi3ELi4ELi3EEENS4_18smem_ptr_flag_bitsILi32EEENSS_INS5_IJNSA_ILi8EEESG_EEENS5_IJSG_SB_EEEEEEEvNS4_8identityESZ_S19_vS1A_EENS_8epilogue10collective18CollectiveEpilogueINS1C_23Sm100TmaWarpSpecializedILi4ELi2ELi32ELb1ELb0EEEJSH_NS5_IJNSS_ISE_SB_EENSS_ISG_SB_EEEEESI_SJ_SI_SJ_NS1C_6fusion15FusionCallbacksIS1G_NS1K_17LinearCombinationISI_fSI_fLNS_15FloatRoundStyleE2EEESH_S1J_JEEENS4_5SM1004TMEM4LOAD26SM100_TMEM_LOAD_32dp32b32xESZ_S19_NS4_39AutoVectorizingCopyWithAssumedAlignmentILi128EEENS4_14SM90_TMA_STOREES19_S1V_S1V_EEEvvEEEEvNT_6ParamsE,"",@"SHT_CUDA_INFO"
	.sectionflags	@""
	.align	4


	//----- nvinfo : EIATTR_CUDA_API_VERSION
	.align		4
        /*0000*/ 	.byte	0x04, 0x37
        /*0002*/ 	.short	(.L_31 - .L_30)
.L_30:
        /*0004*/ 	.word	0x00000082


	//----- nvinfo : EIATTR_KPARAM_INFO
	.align		4
.L_31:
        /*0008*/ 	.byte	0x04, 0x17
        /*000a*/ 	.short	(.L_33 - .L_32)
.L_32:
        /*000c*/ 	.word	0x00000000
        /*0010*/ 	.short	0x0000
        /*0012*/ 	.short	0x0000
        /*0014*/ 	.byte	0x00, 0xf0, 0x01, 0x20


	//----- nvinfo : EIATTR_AT_ENTRY_FRAGMENTS
	.align		4
.L_33:
        /*0018*/ 	.byte	0x04, 0x4f
        /*001a*/ 	.short	(.L_35 - .L_34)


	//   ....[0]....
.L_34:
        /*001c*/ 	.word	0x00000006


	//----- nvinfo : EIATTR_RESERVED_SMEM_USED
	.align		4
.L_35:
        /*0020*/ 	.byte	0x01, 0x41
	.zero		2


	//----- nvinfo : EIATTR_SPARSE_MMA_MASK
	.align		4
        /*0024*/ 	.byte	0x03, 0x50
        /*0026*/ 	.short	0x0000


	//----- nvinfo : EIATTR_TCGEN05_1CTA_USED
	.align		4
        /*0028*/ 	.byte	0x01, 0x51
	.zero		2


	//----- nvinfo : EIATTR_MAXREG_COUNT
	.align		4
        /*002c*/ 	.byte	0x03, 0x1b
        /*002e*/ 	.short	0x00ff


	//----- nvinfo : EIATTR_NUM_BARRIERS
	.align		4
        /*0030*/ 	.byte	0x02, 0x4c
        /*0032*/ 	.byte	0x07
	.zero		1


	//----- nvinfo : EIATTR_EXTERNS
	.align		4
        /*0034*/ 	.byte	0x04, 0x0f
        /*0036*/ 	.short	(.L_37 - .L_36)


	//   ....[0]....
	.align		4
.L_36:
        /*0038*/ 	.word	index@(__assertfail)


	//----- nvinfo : EIATTR_MERCURY_ISA_VERSION
	.align		4
.L_37:
        /*003c*/ 	.byte	0x03, 0x5f
        /*003e*/ 	.short	0x0101


	//----- nvinfo : EIATTR_INT_WARP_WIDE_INSTR_OFFSETS
	.align		4
        /*0040*/ 	.byte	0x04, 0x31
        /*0042*/ 	.short	(.L_39 - .L_38)


	//   ....[0]....
.L_38:
        /*0044*/ 	.word	0x00001d90


	//   ....[1]....
        /*0048*/ 	.word	0x00003630


	//   ....[2]....
        /*004c*/ 	.word	0x00003650


	//   ....[3]....
        /*0050*/ 	.word	0x00003680


	//   ....[4]....
        /*0054*/ 	.word	0x00003fb0


	//   ....[5]....
        /*0058*/ 	.word	0x00004020


	//   ....[6]....
        /*005c*/ 	.word	0x00004110


	//   ....[7]....
        /*0060*/ 	.word	0x00004190


	//   ....[8]....
        /*0064*/ 	.word	0x00004280


	//   ....[9]....
        /*0068*/ 	.word	0x00004300


	//   ....[10]....
        /*006c*/ 	.word	0x00004400


	//   ....[11]....
        /*0070*/ 	.word	0x00004490


	//   ....[12]....
        /*0074*/ 	.word	0x00004590


	//   ....[13]....
        /*0078*/ 	.word	0x00004670


	//   ....[14]....
        /*007c*/ 	.word	0x00004710


	//   ....[15]....
        /*0080*/ 	.word	0x00004800


	//   ....[16]....
        /*0084*/ 	.word	0x000048a0


	//   ....[17]....
        /*0088*/ 	.word	0x000049b0


	//   ....[18]....
        /*008c*/ 	.word	0x00004b10


	//   ....[19]....
        /*0090*/ 	.word	0x00004c60


	//----- nvinfo : EIATTR_COOP_GROUP_MASK_REGIDS
	.align		4
.L_39:
        /*0094*/ 	.byte	0x04, 0x29
        /*0096*/ 	.short	(.L_41 - .L_40)


	//   ....[0]....
.L_40:
        /*0098*/ 	.word	0xffffffff


	//   ....[1]....
        /*009c*/ 	.word	0xffffffff


	//   ....[2]....
        /*00a0*/ 	.word	0xffffffff


	//   ....[3]....
        /*00a4*/ 	.word	0xffffffff


	//   ....[4]....
        /*00a8*/ 	.word	0xffffffff


	//   ....[5]....
        /*00ac*/ 	.word	0xffffffff


	//   ....[6]....
        /*00b0*/ 	.word	0xffffffff


	//   ....[7]....
        /*00b4*/ 	.word	0xffffffff


	//   ....[8]....
        /*00b8*/ 	.word	0xffffffff


	//   ....[9]....
        /*00bc*/ 	.word	0xffffffff


	//   ....[10]....
        /*00c0*/ 	.word	0xffffffff


	//   ....[11]....
        /*00c4*/ 	.word	0xffffffff


	//   ....[12]....
        /*00c8*/ 	.word	0xffffffff


	//----- nvinfo : EIATTR_COOP_GROUP_INSTR_OFFSETS
	.align		4
.L_41:
        /*00cc*/ 	.byte	0x04, 0x28
        /*00ce*/ 	.short	(.L_43 - .L_42)


	//   ....[0]....
.L_42:
        /*00d0*/ 	.word	0x00000090


	//   ....[1]....
        /*00d4*/ 	.word	0x000004d0


	//   ....[2]....
        /*00d8*/ 	.word	0x00000620


	//   ....[3]....
        /*00dc*/ 	.word	0x000007c0


	//   ....[4]....
        /*00e0*/ 	.word	0x000008c0


	//   ....[5]....
        /*00e4*/ 	.word	0x00000a30


	//   ....[6]....
        /*00e8*/ 	.word	0x00000b90


	//   ....[7]....
        /*00ec*/ 	.word	0x00001c70


	//   ....[8]....
        /*00f0*/ 	.word	0x000029c0


	//   ....[9]....
        /*00f4*/ 	.word	0x00002bd0


	//   ....[10]....
        /*00f8*/ 	.word	0x00002c00


	//   ....[11]....
        /*00fc*/ 	.word	0x00003510


	//   ....[12]....
        /*0100*/ 	.word	0x00003740


	//----- nvinfo : EIATTR_VRC_CTA_INIT_COUNT
	.align		4
.L_43:
        /*0104*/ 	.byte	0x02, 0x4a
        /*0106*/ 	.byte	0x80
	.zero		1


	//----- nvinfo : EIATTR_SYSCALL_OFFSETS
	.align		4
        /*0108*/ 	.byte	0x04, 0x46
        /*010a*/ 	.short	(.L_45 - .L_44)


	//   ....[0]....
.L_44:
        /*010c*/ 	.word	0x00005700


	//   ....[1]....
        /*0110*/ 	.word	0x000057f0


	//   ....[2]....
        /*0114*/ 	.word	0x00006160


	//   ....[3]....
        /*0118*/ 	.word	0x00006fb0


	//   ....[4]....
        /*011c*/ 	.word	0x00007dd0


	//   ....[5]....
        /*0120*/ 	.word	0x00008c20


	//   ....[6]....
        /*0124*/ 	.word	0x00009a80


	//   ....[7]....
        /*0128*/ 	.word	0x0000a910


	//   ....[8]....
        /*012c*/ 	.word	0x0000b770


	//   ....[9]....
        /*0130*/ 	.word	0x0000c580


	//----- nvinfo : EIATTR_MBARRIER_INSTR_OFFSETS
	.align		4
.L_45:
        /*0134*/ 	.byte	0x04, 0x39
        /*0136*/ 	.short	(.L_47 - .L_46)


	//   ....[0]....
.L_46:
        /*0138*/ 	.word	0x000005b0
        /*013c*/ 	.word	0x000000ff
        /*0140*/ 	.word	0x00000000
        /*0144*/ 	.short	0x0100
        /*0146*/ 	.byte	0x05
	.zero		1


	//   ....[1]....
        /*0148*/ 	.word	0x000005c0
        /*014c*/ 	.word	0x000000ff
        /*0150*/ 	.word	0x00000018
        /*0154*/ 	.short	0x0100
        /*0156*/ 	.byte	0x05
	.zero		1


	//   ....[2]....
        /*0158*/ 	.word	0x000005d0
        /*015c*/ 	.word	0x000000ff
        /*0160*/ 	.word	0x00000008
        /*0164*/ 	.short	0x0100
        /*0166*/ 	.byte	0x05
	.zero		1


	//   ....[3]....
        /*0168*/ 	.word	0x000005e0
        /*016c*/ 	.word	0x000000ff
        /*0170*/ 	.word	0x00000020
        /*0174*/ 	.short	0x0100
        /*0176*/ 	.byte	0x05
	.zero		1


	//   ....[4]....
        /*0178*/ 	.word	0x000005f0
        /*017c*/ 	.word	0x000000ff
        /*0180*/ 	.word	0x00000010
        /*0184*/ 	.short	0x0100
        /*0186*/ 	.byte	0x05
	.zero		1


	//   ....[5]....
        /*0188*/ 	.word	0x00000600
        /*018c*/ 	.word	0x000000ff
        /*0190*/ 	.word	0x00000028
        /*0194*/ 	.short	0x0100
        /*0196*/ 	.byte	0x05
	.zero		1


	//   ....[6]....
        /*0198*/ 	.word	0x00000730
        /*019c*/ 	.word	0x000000ff
        /*01a0*/ 	.word	0x00000030
        /*01a4*/ 	.short	0x0100
        /*01a6*/ 	.byte	0x07
	.zero		1


	//   ....[7]....
        /*01a8*/ 	.word	0x00000740
        /*01ac*/ 	.word	0x000000ff
        /*01b0*/ 	.word	0x00000050
        /*01b4*/ 	.short	0x0100
        /*01b6*/ 	.byte	0x07
	.zero		1


	//   ....[8]....
        /*01b8*/ 	.word	0x00000750
        /*01bc*/ 	.word	0x000000ff
        /*01c0*/ 	.word	0x00000038
        /*01c4*/ 	.short	0x0100
        /*01c6*/ 	.byte	0x07
	.zero		1


	//   ....[9]....
        /*01c8*/ 	.word	0x00000760
        /*01cc*/ 	.word	0x000000ff
        /*01d0*/ 	.word	0x00000058
        /*01d4*/ 	.short	0x0100
        /*01d6*/ 	.byte	0x07
	.zero		1


	//   ....[10]....
        /*01d8*/ 	.word	0x00000770
        /*01dc*/ 	.word	0x000000ff
        /*01e0*/ 	.word	0x00000040
        /*01e4*/ 	.short	0x0100
        /*01e6*/ 	.byte	0x07
	.zero		1


	//   ....[11]....
        /*01e8*/ 	.word	0x00000780
        /*01ec*/ 	.word	0x000000ff
        /*01f0*/ 	.word	0x00000060
        /*01f4*/ 	.short	0x0100
        /*01f6*/ 	.byte	0x07
	.zero		1


	//   ....[12]....
        /*01f8*/ 	.word	0x00000790
        /*01fc*/ 	.word	0x000000ff
        /*0200*/ 	.word	0x00000048
        /*0204*/ 	.short	0x0100
        /*0206*/ 	.byte	0x07
	.zero		1


	//   ....[13]....
        /*0208*/ 	.word	0x000007a0
        /*020c*/ 	.word	0x000000ff
        /*0210*/ 	.word	0x00000068
        /*0214*/ 	.short	0x0100
        /*0216*/ 	.byte	0x07
	.zero		1


	//   ....[14]....
        /*0218*/ 	.word	0x00000890
        /*021c*/ 	.word	0x000000ff
        /*0220*/ 	.word	0x00000070
        /*0224*/ 	.short	0x0100
        /*0226*/ 	.byte	0x05
	.zero		1


	//   ....[15]....
        /*0228*/ 	.word	0x000008a0
        /*022c*/ 	.word	0x000000ff
        /*0230*/ 	.word	0x00000078
        /*0234*/ 	.short	0x0100
        /*0236*/ 	.byte	0x05
	.zero		1


	//   ....[16]....
        /*0238*/ 	.word	0x000009e0
        /*023c*/ 	.word	0x000000ff
        /*0240*/ 	.word	0x00000080
        /*0244*/ 	.short	0x0100
        /*0246*/ 	.byte	0x05
	.zero		1


	//   ....[17]....
        /*0248*/ 	.word	0x000009f0
        /*024c*/ 	.word	0x000000ff
        /*0250*/ 	.word	0x00000090
        /*0254*/ 	.short	0x0100
        /*0256*/ 	.byte	0x05
	.zero		1


	//   ....[18]....
        /*0258*/ 	.word	0x00000a00
        /*025c*/ 	.word	0x000000ff
        /*0260*/ 	.word	0x00000088
        /*0264*/ 	.short	0x0100
        /*0266*/ 	.byte	0x05
	.zero		1


	//   ....[19]....
        /*0268*/ 	.word	0x00000a10
        /*026c*/ 	.word	0x000000ff
        /*0270*/ 	.word	0x00000098
        /*0274*/ 	.short	0x0100
        /*0276*/ 	.byte	0x05
	.zero		1


	//   ....[20]....
        /*0278*/ 	.word	0x00000b40
        /*027c*/ 	.word	0x000000ff
        /*0280*/ 	.word	0x000000a0
        /*0284*/ 	.short	0x0100
        /*0286*/ 	.byte	0x07
	.zero		1


	//   ....[21]....
        /*0288*/ 	.word	0x00000b50
        /*028c*/ 	.word	0x000000ff
        /*0290*/ 	.word	0x000000b0
        /*0294*/ 	.short	0x0100
        /*0296*/ 	.byte	0x07
	.zero		1


	//   ....[22]....
        /*0298*/ 	.word	0x00000b60
        /*029c*/ 	.word	0x000000ff
        /*02a0*/ 	.word	0x000000a8
        /*02a4*/ 	.short	0x0100
        /*02a6*/ 	.byte	0x07
	.zero		1


	//   ....[23]....
        /*02a8*/ 	.word	0x00000b70
        /*02ac*/ 	.word	0x000000ff
        /*02b0*/ 	.word	0x000000b8
        /*02b4*/ 	.short	0x0100
        /*02b6*/ 	.byte	0x07
	.zero		1


	//   ....[24]....
        /*02b8*/ 	.word	0x00000c60
        /*02bc*/ 	.word	0x000000ff
        /*02c0*/ 	.word	0x000000c0
        /*02c4*/ 	.short	0x0100
        /*02c6*/ 	.byte	0x05
	.zero		1


	//   ....[25]....
        /*02c8*/ 	.word	0x00000c70
        /*02cc*/ 	.word	0x000000ff
        /*02d0*/ 	.word	0x000000d0
        /*02d4*/ 	.short	0x0100
        /*02d6*/ 	.byte	0x05
	.zero		1


	//   ....[26]....
        /*02d8*/ 	.word	0x00000c80
        /*02dc*/ 	.word	0x000000ff
        /*02e0*/ 	.word	0x000000c8
        /*02e4*/ 	.short	0x0100
        /*02e6*/ 	.byte	0x05
	.zero		1


	//   ....[27]....
        /*02e8*/ 	.word	0x00000c90
        /*02ec*/ 	.word	0x000000ff
        /*02f0*/ 	.word	0x000000d8
        /*02f4*/ 	.short	0x0100
        /*02f6*/ 	.byte	0x05
	.zero		1


	//   ....[28]....
        /*02f8*/ 	.word	0x00001570
        /*02fc*/ 	.word	0x00000003
        /*0300*/ 	.word	0x000000d0
        /*0304*/ 	.short	0x010a
        /*0306*/ 	.byte	0xff
	.zero		1


	//   ....[29]....
        /*0308*/ 	.word	0x000015a0
        /*030c*/ 	.word	0x00000003
        /*0310*/ 	.word	0x000000c0
        /*0314*/ 	.short	0x0101
        /*0316*/ 	.byte	0xff
	.zero		1


	//   ....[30]....
        /*0318*/ 	.word	0x00001670
        /*031c*/ 	.word	0x000000ff
        /*0320*/ 	.word	0x00000018
        /*0324*/ 	.short	0x010a
        /*0326*/ 	.byte	0x08
	.zero		1


	//   ....[31]....
        /*0328*/ 	.word	0x00001710
        /*032c*/ 	.word	0x000000ff
        /*0330*/ 	.word	0x00000018
        /*0334*/ 	.short	0x010a
        /*0336*/ 	.byte	0x21
	.zero		1


	//   ....[32]....
        /*0338*/ 	.word	0x00001860
        /*033c*/ 	.word	0x000000ff
        /*0340*/ 	.word	0x00000018
        /*0344*/ 	.short	0x010a
        /*0346*/ 	.byte	0x08
	.zero		1


	//   ....[33]....
        /*0348*/ 	.word	0x00001970
        /*034c*/ 	.word	0x000000ff
        /*0350*/ 	.word	0x00000078
        /*0354*/ 	.short	0x0101
        /*0356*/ 	.byte	0x04
	.zero		1


	//   ....[34]....
        /*0358*/ 	.word	0x00001990
        /*035c*/ 	.word	0x000000ff
        /*0360*/ 	.word	0x00000018
        /*0364*/ 	.short	0x010a
        /*0366*/ 	.byte	0x08
	.zero		1


	//   ....[35]....
        /*0368*/ 	.word	0x00001a10
        /*036c*/ 	.word	0x000000ff
        /*0370*/ 	.word	0x00000018
        /*0374*/ 	.short	0x010a
        /*0376*/ 	.byte	0x11
	.zero		1


	//   ....[36]....
        /*0378*/ 	.word	0x00001b60
        /*037c*/ 	.word	0x000000ff
        /*0380*/ 	.word	0x00000018
        /*0384*/ 	.short	0x010a
        /*0386*/ 	.byte	0x08
	.zero		1


	//   ....[37]....
        /*0388*/ 	.word	0x00001ca0
        /*038c*/ 	.word	0x00000002
        /*0390*/ 	.word	0x00000080
        /*0394*/ 	.short	0x010a
        /*0396*/ 	.byte	0xff
	.zero		1


	//   ....[38]....
        /*0398*/ 	.word	0x00001d60
        /*039c*/ 	.word	0x00000002
        /*03a0*/ 	.word	0x00000000
        /*03a4*/ 	.short	0x0101
        /*03a6*/ 	.byte	0xff
	.zero		1


	//   ....[39]....
        /*03a8*/ 	.word	0x000022c0
        /*03ac*/ 	.word	0x000000ff
        /*03b0*/ 	.word	0x00000000
        /*03b4*/ 	.short	0x010a
        /*03b6*/ 	.byte	0x05
	.zero		1


	//   ....[40]....
        /*03b8*/ 	.word	0x00002350
        /*03bc*/ 	.word	0x000000ff
        /*03c0*/ 	.word	0x00000000
        /*03c4*/ 	.short	0x010a
        /*03c6*/ 	.byte	0x05
	.zero		1


	//   ....[41]....
        /*03c8*/ 	.word	0x000023f0
        /*03cc*/ 	.word	0x00000000
        /*03d0*/ 	.word	0x00000000
        /*03d4*/ 	.short	0x010a
        /*03d6*/ 	.byte	0xff
	.zero		1


	//   ....[42]....
        /*03d8*/ 	.word	0x00002510
        /*03dc*/ 	.word	0x00000000
        /*03e0*/ 	.word	0x000000c0
        /*03e4*/ 	.short	0x010a
        /*03e6*/ 	.byte	0xff
	.zero		1


	//   ....[43]....
        /*03e8*/ 	.word	0x00002570
        /*03ec*/ 	.word	0x00000004
        /*03f0*/ 	.word	0x00000000
        /*03f4*/ 	.short	0x0101
        /*03f6*/ 	.byte	0xff
	.zero		1


	//   ....[44]....
        /*03f8*/ 	.word	0x00002590
        /*03fc*/ 	.word	0x000000ff
        /*0400*/ 	.word	0x00000090
        /*0404*/ 	.short	0x010a
        /*0406*/ 	.byte	0x05
	.zero		1


	//   ....[45]....
        /*0408*/ 	.word	0x000026b0
        /*040c*/ 	.word	0x00000000
        /*0410*/ 	.word	0x00000080
        /*0414*/ 	.short	0x010a
        /*0416*/ 	.byte	0xff
	.zero		1


	//   ....[46]....
        /*0418*/ 	.word	0x000027c0
        /*041c*/ 	.word	0x00000000
        /*0420*/ 	.word	0x00000000
        /*0424*/ 	.short	0x0101
        /*0426*/ 	.byte	0xff
	.zero		1


	//   ....[47]....
        /*0428*/ 	.word	0x00002850
        /*042c*/ 	.word	0x000000ff
        /*0430*/ 	.word	0x00000090
        /*0434*/ 	.short	0x0106
        /*0436*/ 	.byte	0x05
	.zero		1


	//   ....[48]....
        /*0438*/ 	.word	0x00002870
        /*043c*/ 	.word	0x000000ff
        /*0440*/ 	.word	0x00000090
        /*0444*/ 	.short	0x010a
        /*0446*/ 	.byte	0x05
	.zero		1


	//   ....[49]....
        /*0448*/ 	.word	0x00002900
        /*044c*/ 	.word	0x000000ff
        /*0450*/ 	.word	0x00000090
        /*0454*/ 	.short	0x0106
        /*0456*/ 	.byte	0x04
	.zero		1


	//   ....[50]....
        /*0458*/ 	.word	0x00002940
        /*045c*/ 	.word	0x00000000
        /*0460*/ 	.word	0x00000090
        /*0464*/ 	.short	0x010a
        /*0466*/ 	.byte	0xff
	.zero		1


	//   ....[51]....
        /*0468*/ 	.word	0x00002e80
        /*046c*/ 	.word	0x00000000
        /*0470*/ 	.word	0x00000080
        /*0474*/ 	.short	0x010a
        /*0476*/ 	.byte	0xff
	.zero		1


	//   ....[52]....
        /*0478*/ 	.word	0x00002f90
        /*047c*/ 	.word	0x00000003
        /*0480*/ 	.word	0x00000000
        /*0484*/ 	.short	0x0101
        /*0486*/ 	.byte	0xff
	.zero		1


	//   ....[53]....
        /*0488*/ 	.word	0x00002fa0
        /*048c*/ 	.word	0x000000ff
        /*0490*/ 	.word	0x00000000
        /*0494*/ 	.short	0x010a
        /*0496*/ 	.byte	0x06
	.zero		1


	//   ....[54]....
        /*0498*/ 	.word	0x00002fc0
        /*049c*/ 	.word	0x000000ff
        /*04a0*/ 	.word	0x000000b0
        /*04a4*/ 	.short	0x010a
        /*04a6*/ 	.byte	0x07
	.zero		1


	//   ....[55]....
        /*04a8*/ 	.word	0x00003090
        /*04ac*/ 	.word	0x000000ff
        /*04b0*/ 	.word	0x00000000
        /*04b4*/ 	.short	0x010a
        /*04b6*/ 	.byte	0x06
	.zero		1


	//   ....[56]....
        /*04b8*/ 	.word	0x000031c0
        /*04bc*/ 	.word	0x000000ff
        /*04c0*/ 	.word	0x00000000
        /*04c4*/ 	.short	0x010a
        /*04c6*/ 	.byte	0x1a
	.zero		1


	//   ....[57]....
        /*04c8*/ 	.word	0x00003460
        /*04cc*/ 	.word	0x000000ff
        /*04d0*/ 	.word	0x00000000
        /*04d4*/ 	.short	0x010a
        /*04d6*/ 	.byte	0x06
	.zero		1


	//   ....[58]....
        /*04d8*/ 	.word	0x000034f0
        /*04dc*/ 	.word	0x000000ff
        /*04e0*/ 	.word	0x00000000
        /*04e4*/ 	.short	0x010a
        /*04e6*/ 	.byte	0x07
	.zero		1


	//   ....[59]....
        /*04e8*/ 	.word	0x00003950
        /*04ec*/ 	.word	0x00000000
        /*04f0*/ 	.word	0x00000080
        /*04f4*/ 	.short	0x010a
        /*04f6*/ 	.byte	0xff
	.zero		1


	//   ....[60]....
        /*04f8*/ 	.word	0x00003a10
        /*04fc*/ 	.word	0x00000000
        /*0500*/ 	.word	0x00000000
        /*0504*/ 	.short	0x0101
        /*0506*/ 	.byte	0xff
	.zero		1


	//   ....[61]....
        /*0508*/ 	.word	0x00003d30
        /*050c*/ 	.word	0x000000ff
        /*0510*/ 	.word	0x00000078
        /*0514*/ 	.short	0x010a
        /*0516*/ 	.byte	0x07
	.zero		1


	//   ....[62]....
        /*0518*/ 	.word	0x00003f30
        /*051c*/ 	.word	0x000000ff
        /*0520*/ 	.word	0x00000050
        /*0524*/ 	.short	0x010a
        /*0526*/ 	.byte	0x07
	.zero		1


	//   ....[63]....
        /*0528*/ 	.word	0x000040b0
        /*052c*/ 	.word	0x000000ff
        /*0530*/ 	.word	0x00000030
        /*0534*/ 	.short	0x010b
        /*0536*/ 	.byte	0x07
	.zero		1


	//   ....[64]....
        /*0538*/ 	.word	0x000040c0
        /*053c*/ 	.word	0x000000ff
        /*0540*/ 	.word	0x00000000
        /*0544*/ 	.short	0x0101
        /*0546*/ 	.byte	0x15
	.zero		1


	//   ....[65]....
        /*0548*/ 	.word	0x000040e0
        /*054c*/ 	.word	0x000000ff
        /*0550*/ 	.word	0x00000058
        /*0554*/ 	.short	0x010a
        /*0556*/ 	.byte	0x07
	.zero		1


	//   ....[66]....
        /*0558*/ 	.word	0x00004220
        /*055c*/ 	.word	0x000000ff
        /*0560*/ 	.word	0x00000038
        /*0564*/ 	.short	0x010b
        /*0566*/ 	.byte	0x07
	.zero		1


	//   ....[67]....
        /*0568*/ 	.word	0x00004230
        /*056c*/ 	.word	0x000000ff
        /*0570*/ 	.word	0x00000000
        /*0574*/ 	.short	0x0101
        /*0576*/ 	.byte	0x0f
	.zero		1


	//   ....[68]....
        /*0578*/ 	.word	0x00004250
        /*057c*/ 	.word	0x000000ff
        /*0580*/ 	.word	0x00000060
        /*0584*/ 	.short	0x010a
        /*0586*/ 	.byte	0x07
	.zero		1


	//   ....[69]....
        /*0588*/ 	.word	0x000043a0
        /*058c*/ 	.word	0x000000ff
        /*0590*/ 	.word	0x00000040
        /*0594*/ 	.short	0x010b
        /*0596*/ 	.byte	0x07
	.zero		1


	//   ....[70]....
        /*0598*/ 	.word	0x000043b0
        /*059c*/ 	.word	0x000000ff
        /*05a0*/ 	.word	0x00000000
        /*05a4*/ 	.short	0x0101
        /*05a6*/ 	.byte	0x0e
	.zero		1


	//   ....[71]....
        /*05a8*/ 	.word	0x000043d0
        /*05ac*/ 	.word	0x000000ff
        /*05b0*/ 	.word	0x00000068
        /*05b4*/ 	.short	0x010a
        /*05b6*/ 	.byte	0x07
	.zero		1


	//   ....[72]....
        /*05b8*/ 	.word	0x00004530
        /*05bc*/ 	.word	0x000000ff
        /*05c0*/ 	.word	0x00000048
        /*05c4*/ 	.short	0x010b
        /*05c6*/ 	.byte	0x07
	.zero		1


	//   ....[73]....
        /*05c8*/ 	.word	0x00004540
        /*05cc*/ 	.word	0x000000ff
        /*05d0*/ 	.word	0x00000000
        /*05d4*/ 	.short	0x0101
        /*05d6*/ 	.byte	0x0d
	.zero		1


	//   ....[74]....
        /*05d8*/ 	.word	0x00004560
        /*05dc*/ 	.word	0x000000ff
        /*05e0*/ 	.word	0x00000050
        /*05e4*/ 	.short	0x010a
        /*05e6*/ 	.byte	0x07
	.zero		1


	//   ....[75]....
        /*05e8*/ 	.word	0x000046b0
        /*05ec*/ 	.word	0x000000ff
        /*05f0*/ 	.word	0x00000030
        /*05f4*/ 	.short	0x010b
        /*05f6*/ 	.byte	0x07
	.zero		1


	//   ....[76]....
        /*05f8*/ 	.word	0x000046c0
        /*05fc*/ 	.word	0x000000ff
        /*0600*/ 	.word	0x00000000
        /*0604*/ 	.short	0x0101
        /*0606*/ 	.byte	0x15
	.zero		1


	//   ....[77]....
        /*0608*/ 	.word	0x000046e0
        /*060c*/ 	.word	0x000000ff
        /*0610*/ 	.word	0x00000058
        /*0614*/ 	.short	0x010a
        /*0616*/ 	.byte	0x07
	.zero		1


	//   ....[78]....
        /*0618*/ 	.word	0x00004840
        /*061c*/ 	.word	0x000000ff
        /*0620*/ 	.word	0x00000038
        /*0624*/ 	.short	0x010b
        /*0626*/ 	.byte	0x07
	.zero		1


	//   ....[79]....
        /*0628*/ 	.word	0x00004850
        /*062c*/ 	.word	0x000000ff
        /*0630*/ 	.word	0x00000000
        /*0634*/ 	.short	0x0101
        /*0636*/ 	.byte	0x0f
	.zero		1


	//   ....[80]....
        /*0638*/ 	.word	0x00004860
        /*063c*/ 	.word	0x000000ff
        /*0640*/ 	.word	0x00000060
        /*0644*/ 	.short	0x010a
        /*0646*/ 	.byte	0x07
	.zero		1


	//   ....[81]....
        /*0648*/ 	.word	0x00004a00
        /*064c*/ 	.word	0x000000ff
        /*0650*/ 	.word	0x00000040
        /*0654*/ 	.short	0x010b
        /*0656*/ 	.byte	0x07
	.zero		1


	//   ....[82]....
        /*0658*/ 	.word	0x00004a70
        /*065c*/ 	.word	0x000000ff
        /*0660*/ 	.word	0x00000000
        /*0664*/ 	.short	0x0101
        /*0666*/ 	.byte	0x0e
	.zero		1


	//   ....[83]....
        /*0668*/ 	.word	0x00004aa0
        /*066c*/ 	.word	0x000000ff
        /*0670*/ 	.word	0x00000068
        /*0674*/ 	.short	0x010a
        /*0676*/ 	.byte	0x07
	.zero		1


	//   ....[84]....
        /*0678*/ 	.word	0x00004ca0
        /*067c*/ 	.word	0x000000ff
        /*0680*/ 	.word	0x00000048
        /*0684*/ 	.short	0x010b
        /*0686*/ 	.byte	0x07
	.zero		1


	//   ....[85]....
        /*0688*/ 	.word	0x00004cc0
        /*068c*/ 	.word	0x000000ff
        /*0690*/ 	.word	0x00000000
        /*0694*/ 	.short	0x0101
        /*0696*/ 	.byte	0x0d
	.zero		1


	//   ....[86]....
        /*0698*/ 	.word	0x00004ce0
        /*069c*/ 	.word	0x000000ff
        /*06a0*/ 	.word	0x00000050
        /*06a4*/ 	.short	0x010a
        /*06a6*/ 	.byte	0x07
	.zero		1


	//   ....[87]....
        /*06a8*/ 	.word	0x00004d00
        /*06ac*/ 	.word	0x000000ff
        /*06b0*/ 	.word	0x00000058
        /*06b4*/ 	.short	0x010a
        /*06b6*/ 	.byte	0x07
	.zero		1


	//   ....[88]....
        /*06b8*/ 	.word	0x00004d20
        /*06bc*/ 	.word	0x000000ff
        /*06c0*/ 	.word	0x00000060
        /*06c4*/ 	.short	0x010a
        /*06c6*/ 	.byte	0x07
	.zero		1


	//   ....[89]....
        /*06c8*/ 	.word	0x00004d70
        /*06cc*/ 	.word	0x00000002
        /*06d0*/ 	.word	0x00000068
        /*06d4*/ 	.short	0x010a
        /*06d6*/ 	.byte	0xff
	.zero		1


	//   ....[90]....
        /*06d8*/ 	.word	0x000050c0
        /*06dc*/ 	.word	0x00000000
        /*06e0*/ 	.word	0x00000080
        /*06e4*/ 	.short	0x010a
        /*06e6*/ 	.byte	0xff
	.zero		1


	//   ....[91]....
        /*06e8*/ 	.word	0x000051d0
        /*06ec*/ 	.word	0x00000000
        /*06f0*/ 	.word	0x00000000
        /*06f4*/ 	.short	0x0101
        /*06f6*/ 	.byte	0xff
	.zero		1


	//   ....[92]....
        /*06f8*/ 	.word	0x00005c80
        /*06fc*/ 	.word	0x000000ff
        /*0700*/ 	.word	0x00000030
        /*0704*/ 	.short	0x010a
        /*0706*/ 	.byte	0x30
	.zero		1


	//   ....[93]....
        /*0708*/ 	.word	0x00005d60
        /*070c*/ 	.word	0x0000003b
        /*0710*/ 	.word	0x000000a0
        /*0714*/ 	.short	0x010a
        /*0716*/ 	.byte	0xff
	.zero		1


	//   ....[94]....
        /*0718*/ 	.word	0x00005f10
        /*071c*/ 	.word	0x000000ff
        /*0720*/ 	.word	0x00000030
        /*0724*/ 	.short	0x010a
        /*0726*/ 	.byte	0x30
	.zero		1


	//   ....[95]....
        /*0728*/ 	.word	0x00006040
        /*072c*/ 	.word	0x0000003b
        /*0730*/ 	.word	0x000000a0
        /*0734*/ 	.short	0x010a
        /*0736*/ 	.byte	0xff
	.zero		1


	//   ....[96]....
        /*0738*/ 	.word	0x00006c50
        /*073c*/ 	.word	0x00000000
        /*0740*/ 	.word	0x00000000
        /*0744*/ 	.short	0x0101
        /*0746*/ 	.byte	0xff
	.zero		1


	//   ....[97]....
        /*0748*/ 	.word	0x00006c60
        /*074c*/ 	.word	0x00000003
        /*0750*/ 	.word	0x00000030
        /*0754*/ 	.short	0x010a
        /*0756*/ 	.byte	0xff
	.zero		1


	//   ....[98]....
        /*0758*/ 	.word	0x00006d40
        /*075c*/ 	.word	0x00000003
        /*0760*/ 	.word	0x00000030
        /*0764*/ 	.short	0x010a
        /*0766*/ 	.byte	0xff
	.zero		1


	//   ....[99]....
        /*0768*/ 	.word	0x00007a70
        /*076c*/ 	.word	0x00000085
        /*0770*/ 	.word	0x00000000
        /*0774*/ 	.short	0x0101
        /*0776*/ 	.byte	0xff
	.zero		1


	//   ....[100]....
        /*0778*/ 	.word	0x00007a90
        /*077c*/ 	.word	0x00000086
        /*0780*/ 	.word	0x00000030
        /*0784*/ 	.short	0x010a
        /*0786*/ 	.byte	0xff
	.zero		1


	//   ....[101]....
        /*0788*/ 	.word	0x00007b60
        /*078c*/ 	.word	0x00000086
        /*0790*/ 	.word	0x00000030
        /*0794*/ 	.short	0x010a
        /*0796*/ 	.byte	0xff
	.zero		1


	//   ....[102]....
        /*0798*/ 	.word	0x00008890
        /*079c*/ 	.word	0x00000085
        /*07a0*/ 	.word	0x00000000
        /*07a4*/ 	.short	0x0101
        /*07a6*/ 	.byte	0xff
	.zero		1


	//   ....[103]....
        /*07a8*/ 	.word	0x000088b0
        /*07ac*/ 	.word	0x00000086
        /*07b0*/ 	.word	0x00000030
        /*07b4*/ 	.short	0x010a
        /*07b6*/ 	.byte	0xff
	.zero		1


	//   ....[104]....
        /*07b8*/ 	.word	0x00008990
        /*07bc*/ 	.word	0x00000086
        /*07c0*/ 	.word	0x00000030
        /*07c4*/ 	.short	0x010a
        /*07c6*/ 	.byte	0xff
	.zero		1


	//   ....[105]....
        /*07c8*/ 	.word	0x000096e0
        /*07cc*/ 	.word	0x00000086
        /*07d0*/ 	.word	0x00000000
        /*07d4*/ 	.short	0x0101
        /*07d6*/ 	.byte	0xff
	.zero		1


	//   ....[106]....
        /*07d8*/ 	.word	0x00009700
        /*07dc*/ 	.word	0x00000087
        /*07e0*/ 	.word	0x00000030
        /*07e4*/ 	.short	0x010a
        /*07e6*/ 	.byte	0xff
	.zero		1


	//   ....[107]....
        /*07e8*/ 	.word	0x000097d0
        /*07ec*/ 	.word	0x00000087
        /*07f0*/ 	.word	0x00000030
        /*07f4*/ 	.short	0x010a
        /*07f6*/ 	.byte	0xff
	.zero		1


	//   ....[108]....
        /*07f8*/ 	.word	0x0000a570
        /*07fc*/ 	.word	0x0000003c
        /*0800*/ 	.word	0x00000000
        /*0804*/ 	.short	0x0101
        /*0806*/ 	.byte	0xff
	.zero		1


	//   ....[109]....
        /*0808*/ 	.word	0x0000a590
        /*080c*/ 	.word	0x00000033
        /*0810*/ 	.word	0x00000030
        /*0814*/ 	.short	0x010a
        /*0816*/ 	.byte	0xff
	.zero		1


	//   ....[110]....
        /*0818*/ 	.word	0x0000a660
        /*081c*/ 	.word	0x00000033
        /*0820*/ 	.word	0x00000030
        /*0824*/ 	.short	0x010a
        /*0826*/ 	.byte	0xff
	.zero		1


	//   ....[111]....
        /*0828*/ 	.word	0x0000b3d0
        /*082c*/ 	.word	0x00000033
        /*0830*/ 	.word	0x00000000
        /*0834*/ 	.short	0x0101
        /*0836*/ 	.byte	0xff
	.zero		1


	//   ....[112]....
        /*0838*/ 	.word	0x0000b3f0
        /*083c*/ 	.word	0x00000000
        /*0840*/ 	.word	0x00000030
        /*0844*/ 	.short	0x010a
        /*0846*/ 	.byte	0xff
	.zero		1


	//   ....[113]....
        /*0848*/ 	.word	0x0000b4c0
        /*084c*/ 	.word	0x00000000
        /*0850*/ 	.word	0x00000030
        /*0854*/ 	.short	0x010a
        /*0856*/ 	.byte	0xff
	.zero		1


	//   ....[114]....
        /*0858*/ 	.word	0x0000c230
        /*085c*/ 	.word	0x00000033
        /*0860*/ 	.word	0x00000000
        /*0864*/ 	.short	0x0101
        /*0866*/ 	.byte	0xff
	.zero		1


	//   ....[115]....
        /*0868*/ 	.word	0x0000c250
        /*086c*/ 	.word	0x00000000
        /*0870*/ 	.word	0x00000030
        /*0874*/ 	.short	0x010a
        /*0876*/ 	.byte	0xff
	.zero		1


	//   ....[116]....
        /*0878*/ 	.word	0x0000c320
        /*087c*/ 	.word	0x00000000
        /*0880*/ 	.word	0x00000030
        /*0884*/ 	.short	0x010a
        /*0886*/ 	.byte	0xff
	.zero		1


	//   ....[117]....
        /*0888*/ 	.word	0x0000c6f0
        /*088c*/ 	.word	0x000000ff
        /*0890*/ 	.word	0x00000000
        /*0894*/ 	.short	0x0101
        /*0896*/ 	.byte	0x05
	.zero		1


	//   ....[118]....
        /*0898*/ 	.word	0x0000d0a0
        /*089c*/ 	.word	0x00000000
        /*08a0*/ 	.word	0x00000000
        /*08a4*/ 	.short	0x0101
        /*08a6*/ 	.byte	0xff
	.zero		1


	//   ....[119]....
        /*08a8*/ 	.word	0x0000d310
        /*08ac*/ 	.word	0x000000ff
        /*08b0*/ 	.word	0x00000000
        /*08b4*/ 	.short	0x0101
        /*08b6*/ 	.byte	0x04
	.zero		1


	//   ....[120]....
        /*08b8*/ 	.word	0x0000d330
        /*08bc*/ 	.word	0x00000003
        /*08c0*/ 	.word	0x000000d0
        /*08c4*/ 	.short	0x010a
        /*08c6*/ 	.byte	0xff
	.zero		1


	//   ....[121]....
        /*08c8*/ 	.word	0x0000d390
        /*08cc*/ 	.word	0x00000002
        /*08d0*/ 	.word	0x00000018
        /*08d4*/ 	.short	0x010a
        /*08d6*/ 	.byte	0xff
	.zero		1


	//   ....[122]....
        /*08d8*/ 	.word	0x0000d3f0
        /*08dc*/ 	.word	0x00000002
        /*08e0*/ 	.word	0x00000018
        /*08e4*/ 	.short	0x010a
        /*08e6*/ 	.byte	0xff
	.zero		1


	//   ....[123]....
        /*08e8*/ 	.word	0x0000d440
        /*08ec*/ 	.word	0x00000002
        /*08f0*/ 	.word	0x00000080
        /*08f4*/ 	.short	0x010a
        /*08f6*/ 	.byte	0xff
	.zero		1


	//   ....[124]....
        /*08f8*/ 	.word	0x0000d4a0
        /*08fc*/ 	.word	0x00000000
        /*0900*/ 	.word	0x00000000
        /*0904*/ 	.short	0x010a
        /*0906*/ 	.byte	0xff
	.zero		1


	//   ....[125]....
        /*0908*/ 	.word	0x0000d500
        /*090c*/ 	.word	0x00000000
        /*0910*/ 	.word	0x00000000
        /*0914*/ 	.short	0x010a
        /*0916*/ 	.byte	0xff
	.zero		1


	//   ....[126]....
        /*0918*/ 	.word	0x0000d550
        /*091c*/ 	.word	0x00000000
        /*0920*/ 	.word	0x000000c0
        /*0924*/ 	.short	0x010a
        /*0926*/ 	.byte	0xff
	.zero		1


	//   ....[127]....
        /*0928*/ 	.word	0x0000d5b0
        /*092c*/ 	.word	0x00000000
        /*0930*/ 	.word	0x00000090
        /*0934*/ 	.short	0x010a
        /*0936*/ 	.byte	0xff
	.zero		1


	//   ....[128]....
        /*0938*/ 	.word	0x0000d600
        /*093c*/ 	.word	0x00000000
        /*0940*/ 	.word	0x00000080
        /*0944*/ 	.short	0x010a
        /*0946*/ 	.byte	0xff
	.zero		1


	//   ....[129]....
        /*0948*/ 	.word	0x0000d660
        /*094c*/ 	.word	0x00000000
        /*0950*/ 	.word	0x00000090
        /*0954*/ 	.short	0x010a
        /*0956*/ 	.byte	0xff
	.zero		1


	//   ....[130]....
        /*0958*/ 	.word	0x0000d6b0
        /*095c*/ 	.word	0x00000000
        /*0960*/ 	.word	0x00000080
        /*0964*/ 	.short	0x010a
        /*0966*/ 	.byte	0xff
	.zero		1


	//   ....[131]....
        /*0968*/ 	.word	0x0000d710
        /*096c*/ 	.word	0x00000003
        /*0970*/ 	.word	0x000000b0
        /*0974*/ 	.short	0x010a
        /*0976*/ 	.byte	0xff
	.zero		1


	//   ....[132]....
        /*0978*/ 	.word	0x0000d770
        /*097c*/ 	.word	0x00000000
        /*0980*/ 	.word	0x00000000
        /*0984*/ 	.short	0x010a
        /*0986*/ 	.byte	0xff
	.zero		1


	//   ....[133]....
        /*0988*/ 	.word	0x0000d7d0
        /*098c*/ 	.word	0x00000000
        /*0990*/ 	.word	0x00000000
        /*0994*/ 	.short	0x010a
        /*0996*/ 	.byte	0xff
	.zero		1


	//   ....[134]....
        /*0998*/ 	.word	0x0000d830
        /*099c*/ 	.word	0x00000000
        /*09a0*/ 	.word	0x00000000
        /*09a4*/ 	.short	0x010a
        /*09a6*/ 	.byte	0xff
	.zero		1


	//   ....[135]....
        /*09a8*/ 	.word	0x0000d880
        /*09ac*/ 	.word	0x00000000
        /*09b0*/ 	.word	0x00000080
        /*09b4*/ 	.short	0x010a
        /*09b6*/ 	.byte	0xff
	.zero		1


	//   ....[136]....
        /*09b8*/ 	.word	0x0000d8e0
        /*09bc*/ 	.word	0x00000000
        /*09c0*/ 	.word	0x00000078
        /*09c4*/ 	.short	0x010a
        /*09c6*/ 	.byte	0xff
	.zero		1


	//   ....[137]....
        /*09c8*/ 	.word	0x0000d940
        /*09cc*/ 	.word	0x00000003
        /*09d0*/ 	.word	0x00000050
        /*09d4*/ 	.short	0x010a
        /*09d6*/ 	.byte	0xff
	.zero		1


	//   ....[138]....
        /*09d8*/ 	.word	0x0000d9a0
        /*09dc*/ 	.word	0x00000003
        /*09e0*/ 	.word	0x00000058
        /*09e4*/ 	.short	0x010a
        /*09e6*/ 	.byte	0xff
	.zero		1


	//   ....[139]....
        /*09e8*/ 	.word	0x0000da00
        /*09ec*/ 	.word	0x00000003
        /*09f0*/ 	.word	0x00000060
        /*09f4*/ 	.short	0x010a
        /*09f6*/ 	.byte	0xff
	.zero		1


	//   ....[140]....
        /*09f8*/ 	.word	0x0000da60
        /*09fc*/ 	.word	0x00000003
        /*0a00*/ 	.word	0x00000068
        /*0a04*/ 	.short	0x010a
        /*0a06*/ 	.byte	0xff
	.zero		1


	//   ....[141]....
        /*0a08*/ 	.word	0x0000dac0
        /*0a0c*/ 	.word	0x00000003
        /*0a10*/ 	.word	0x00000050
        /*0a14*/ 	.short	0x010a
        /*0a16*/ 	.byte	0xff
	.zero		1


	//   ....[142]....
        /*0a18*/ 	.word	0x0000db20
        /*0a1c*/ 	.word	0x00000003
        /*0a20*/ 	.word	0x00000058
        /*0a24*/ 	.short	0x010a
        /*0a26*/ 	.byte	0xff
	.zero		1


	//   ....[143]....
        /*0a28*/ 	.word	0x0000db80
        /*0a2c*/ 	.word	0x00000003
        /*0a30*/ 	.word	0x00000060
        /*0a34*/ 	.short	0x010a
        /*0a36*/ 	.byte	0xff
	.zero		1


	//   ....[144]....
        /*0a38*/ 	.word	0x0000dbe0
        /*0a3c*/ 	.word	0x00000003
        /*0a40*/ 	.word	0x00000068
        /*0a44*/ 	.short	0x010a
        /*0a46*/ 	.byte	0xff
	.zero		1


	//   ....[145]....
        /*0a48*/ 	.word	0x0000dc40
        /*0a4c*/ 	.word	0x00000003
        /*0a50*/ 	.word	0x00000050
        /*0a54*/ 	.short	0x010a
        /*0a56*/ 	.byte	0xff
	.zero		1


	//   ....[146]....
        /*0a58*/ 	.word	0x0000dca0
        /*0a5c*/ 	.word	0x00000003
        /*0a60*/ 	.word	0x00000058
        /*0a64*/ 	.short	0x010a
        /*0a66*/ 	.byte	0xff
	.zero		1


	//   ....[147]....
        /*0a68*/ 	.word	0x0000dd00
        /*0a6c*/ 	.word	0x00000003
        /*0a70*/ 	.word	0x00000060
        /*0a74*/ 	.short	0x010a
        /*0a76*/ 	.byte	0xff
	.zero		1


	//   ....[148]....
        /*0a78*/ 	.word	0x0000dd50
        /*0a7c*/ 	.word	0x00000000
        /*0a80*/ 	.word	0x00000080
        /*0a84*/ 	.short	0x010a
        /*0a86*/ 	.byte	0xff
	.zero		1


	//   ....[149]....
        /*0a88*/ 	.word	0x0000ddb0
        /*0a8c*/ 	.word	0x00000002
        /*0a90*/ 	.word	0x00000030
        /*0a94*/ 	.short	0x010a
        /*0a96*/ 	.byte	0xff
	.zero		1


	//   ....[150]....
        /*0a98*/ 	.word	0x0000de00
        /*0a9c*/ 	.word	0x0000003b
        /*0aa0*/ 	.word	0x000000a0
        /*0aa4*/ 	.short	0x010a
        /*0aa6*/ 	.byte	0xff
	.zero		1


	//   ....[151]....
        /*0aa8*/ 	.word	0x0000de50
        /*0aac*/ 	.word	0x00000003
        /*0ab0*/ 	.word	0x00000030
        /*0ab4*/ 	.short	0x010a
        /*0ab6*/ 	.byte	0xff
	.zero		1


	//   ....[152]....
        /*0ab8*/ 	.word	0x0000dea0
        /*0abc*/ 	.word	0x00000086
        /*0ac0*/ 	.word	0x00000030
        /*0ac4*/ 	.short	0x010a
        /*0ac6*/ 	.byte	0xff
	.zero		1


	//   ....[153]....
        /*0ac8*/ 	.word	0x0000def0
        /*0acc*/ 	.word	0x00000086
        /*0ad0*/ 	.word	0x00000030
        /*0ad4*/ 	.short	0x010a
        /*0ad6*/ 	.byte	0xff
	.zero		1


	//   ....[154]....
        /*0ad8*/ 	.word	0x0000df40
        /*0adc*/ 	.word	0x00000087
        /*0ae0*/ 	.word	0x00000030
        /*0ae4*/ 	.short	0x010a
        /*0ae6*/ 	.byte	0xff
	.zero		1


	//   ....[155]....
        /*0ae8*/ 	.word	0x0000df90
        /*0aec*/ 	.word	0x00000033
        /*0af0*/ 	.word	0x00000030
        /*0af4*/ 	.short	0x010a
        /*0af6*/ 	.byte	0xff
	.zero		1


	//   ....[156]....
        /*0af8*/ 	.word	0x0000dfe0
        /*0afc*/ 	.word	0x00000000
        /*0b00*/ 	.word	0x00000030
        /*0b04*/ 	.short	0x010a
        /*0b06*/ 	.byte	0xff
	.zero		1


	//   ....[157]....
        /*0b08*/ 	.word	0x0000e030
        /*0b0c*/ 	.word	0x00000000
        /*0b10*/ 	.word	0x00000030
        /*0b14*/ 	.short	0x010a
        /*0b16*/ 	.byte	0xff
	.zero		1


	//----- nvinfo : EIATTR_NUM_MBARRIERS
	.align		4
.L_47:
        /*0b18*/ 	.byte	0x03, 0x38
        /*0b1a*/ 	.short	0x001c


	//----- nvinfo : EIATTR_EXIT_INSTR_OFFSETS
	.align		4
        /*0b1c*/ 	.byte	0x04, 0x1c
        /*0b1e*/ 	.short	(.L_49 - .L_48)


	//   ....[0]....
.L_48:
        /*0b20*/ 	.word	0x00002420


	//   ....[1]....
        /*0b24*/ 	.word	0x00002910


	//   ....[2]....
        /*0b28*/ 	.word	0x00002970


	//   ....[3]....
        /*0b2c*/ 	.word	0x00003750


	//   ....[4]....
        /*0b30*/ 	.word	0x00004da0


	//   ....[5]....
        /*0b34*/ 	.word	0x00004de0


	//   ....[6]....
        /*0b38*/ 	.word	0x0000d200


	//   ....[7]....
        /*0b3c*/ 	.word	0x0000d280


	//   ....[8]....
        /*0b40*/ 	.word	0x0000d2b0


	//   ....[9]....
        /*0b44*/ 	.word	0x0000d320


	//----- nvinfo : EIATTR_MAX_THREADS
	.align		4
.L_49:
        /*0b48*/ 	.byte	0x04, 0x05
        /*0b4a*/ 	.short	(.L_51 - .L_50)
.L_50:
        /*0b4c*/ 	.word	0x00000100
        /*0b50*/ 	.word	0x00000001
        /*0b54*/ 	.word	0x00000001


	//----- nvinfo : EIATTR_CRS_STACK_SIZE
	.align		4
.L_51:
        /*0b58*/ 	.byte	0x04, 0x1e
        /*0b5a*/ 	.short	(.L_53 - .L_52)
.L_52:
        /*0b5c*/ 	.word	0x00000000


	//----- nvinfo : EIATTR_CBANK_PARAM_SIZE
	.align		4
.L_53:
        /*0b60*/ 	.byte	0x03, 0x19
        /*0b62*/ 	.short	0x0800


	//----- nvinfo : EIATTR_PARAM_CBANK
	.align		4
        /*0b64*/ 	.byte	0x04, 0x0a
        /*0b66*/ 	.short	(.L_55 - .L_54)
	.align		4
.L_54:
        /*0b68*/ 	.word	index@(.nv.constant0._ZN7cutlass13device_kernelINS_4gemm6kernel13GemmUniversalIN4cute5tupleIJiiiiEEENS1_10collective13CollectiveMmaINS1_35MainloopSm100TmaUmmaWarpSpecializedILi3ELi2ELi2ENS5_IJNS4_1CILi1EEESB_SB_EEEEENS5_IJNSA_ILi128EEENSA_ILi256EEENSA_ILi32EEEEEENS_10tfloat32_tENS5_IJlSB_lEEESI_SJ_NS4_8TiledMMAINS4_8MMA_AtomIJNS4_17SM100_MMA_TF32_SSISI_SI_fLi128ELi256ELNS4_4UMMA5MajorE0ELSO_0ELNSN_7ScaleInE0ELSP_0EEEEEENS4_6LayoutISC_NS5_IJNSA_ILi0EEEST_ST_EEEEENS5_IJNS4_10UnderscoreESW_SW_EEEEENS4_13SM90_TMA_LOADENS4_14ComposedLayoutINS4_7SwizzleILi3ELi4ELi3EEENS4_18smem_ptr_flag_bitsILi32EEENSS_INS5_IJNSA_ILi8EEESG_EEENS5_IJSG_SB_EEEEEEEvNS4_8identityESZ_S19_vS1A_EENS_8epilogue10collective18CollectiveEpilogueINS1C_23Sm100TmaWarpSpecializedILi4ELi2ELi32ELb1ELb0EEEJSH_NS5_IJNSS_ISE_SB_EENSS_ISG_SB_EEEEESI_SJ_SI_SJ_NS1C_6fusion15FusionCallbacksIS1G_NS1K_17LinearCombinationISI_fSI_fLNS_15FloatRoundStyleE2EEESH_S1J_JEEENS4_5SM1004TMEM4LOAD26SM100_TMEM_LOAD_32dp32b32xESZ_S19_NS4_39AutoVectorizingCopyWithAssumedAlignmentILi128EEENS4_14SM90_TMA_STOREES19_S1V_S1V_EEEvvEEEEvNT_6ParamsE)
        /*0b6c*/ 	.short	0x0380
        /*0b6e*/ 	.short	0x0800


	//----- nvinfo : EIATTR_SW_WAR
	.align		4
.L_55:
        /*0b70*/ 	.byte	0x04, 0x36
        /*0b72*/ 	.short	(.L_57 - .L_56)
.L_56:
        /*0b74*/ 	.word	0x00000008
.L_57:


//--------------------- .nv.callgraph             --------------------------
	.section	.nv.callgraph,"",@"SHT_CUDA_CALLGRAPH"
	.align	4
	.sectionentsize	8
	.align		4
        /*0000*/ 	.word	0x00000000
	.align		4
        /*0004*/ 	.word	0xffffffff
	.align		4
        /*0008*/ 	.word	index@(_ZN7cutlass13device_kernelINS_4gemm6kernel13GemmUniversalIN4cute5tupleIJiiiiEEENS1_10collective13CollectiveMmaINS1_35MainloopSm100TmaUmmaWarpSpecializedILi3ELi2ELi2ENS5_IJNS4_1CILi1EEESB_SB_EEEEENS5_IJNSA_ILi128EEENSA_ILi256EEENSA_ILi32EEEEEENS_10tfloat32_tENS5_IJlSB_lEEESI_SJ_NS4_8TiledMMAINS4_8MMA_AtomIJNS4_17SM100_MMA_TF32_SSISI_SI_fLi128ELi256ELNS4_4UMMA5MajorE0ELSO_0ELNSN_7ScaleInE0ELSP_0EEEEEENS4_6LayoutISC_NS5_IJNSA_ILi0EEEST_ST_EEEEENS5_IJNS4_10UnderscoreESW_SW_EEEEENS4_13SM90_TMA_LOADENS4_14ComposedLayoutINS4_7SwizzleILi3ELi4ELi3EEENS4_18smem_ptr_flag_bitsILi32EEENSS_INS5_IJNSA_ILi8EEESG_EEENS5_IJSG_SB_EEEEEEEvNS4_8identityESZ_S19_vS1A_EENS_8epilogue10collective18CollectiveEpilogueINS1C_23Sm100TmaWarpSpecializedILi4ELi2ELi32ELb1ELb0EEEJSH_NS5_IJNSS_ISE_SB_EENSS_ISG_SB_EEEEESI_SJ_SI_SJ_NS1C_6fusion15FusionCallbacksIS1G_NS1K_17LinearCombinationISI_fSI_fLNS_15FloatRoundStyleE2EEESH_S1J_JEEENS4_5SM1004TMEM4LOAD26SM100_TMEM_LOAD_32dp32b32xESZ_S19_NS4_39AutoVectorizingCopyWithAssumedAlignmentILi128EEENS4_14SM90_TMA_STOREES19_S1V_S1V_EEEvvEEEEvNT_6ParamsE)
	.align		4
        /*000c*/ 	.word	index@(__assertfail)
	.align		4
        /*0010*/ 	.word	0x00000000
	.align		4
        /*0014*/ 	.word	0xfffffffe
	.align		4
        /*0018*/ 	.word	0x00000000
	.align		4
        /*001c*/ 	.word	0xfffffffd
	.align		4
        /*0020*/ 	.word	0x00000000
	.align		4
        /*0024*/ 	.word	0xfffffffc


//--------------------- .nv.constant4             --------------------------
	.section	.nv.constant4,"a",@progbits
	.align	8
	.align		8
.nv.constant4:
        /*0000*/ 	.dword	__assertfail
	.align		8
        /*0008*/ 	.dword	__unnamed_1
	.align		8
        /*0010*/ 	.dword	__unnamed_2
	.align		8
        /*0018*/ 	.dword	_ZN39_INTERNAL_102ab419_4_k_cu_78b0e3d3_96844cuda3std3__45__cpo5beginE
	.align		8
        /*0020*/ 	.dword	_ZN39_INTERNAL_102ab419_4_k_cu_78b0e3d3_96844cuda3std3__45__cpo3endE
	.align		8
        /*0028*/ 	.dword	_ZN39_INTERNAL_102ab419_4_k_cu_78b0e3d3_96844cuda3std3__45__cpo6cbeginE
	.align		8
        /*0030*/ 	.dword	_ZN39_INTERNAL_102ab419_4_k_cu_78b0e3d3_96844cuda3std3__45__cpo4cendE
	.align		8
        /*0038*/ 	.dword	_ZN39_INTERNAL_102ab419_4_k_cu_78b0e3d3_96844cuda3std3__441_GLOBAL__N__102ab419_4_k_cu_78b0e3d3_96846ignoreE
	.align		8
        /*0040*/ 	.dword	_ZN39_INTERNAL_102ab419_4_k_cu_78b0e3d3_96844cuda3std3__419piecewise_constructE
	.align		8
        /*0048*/ 	.dword	_ZN39_INTERNAL_102ab419_4_k_cu_78b0e3d3_96844cuda3std3__48in_placeE
	.align		8
        /*0050*/ 	.dword	_ZN39_INTERNAL_102ab419_4_k_cu_78b0e3d3_96844cuda3std6ranges3__45__cpo4swapE
	.align		8
        /*0058*/ 	.dword	_ZN39_INTERNAL_102ab419_4_k_cu_78b0e3d3_96844cuda3std6ranges3__45__cpo9iter_moveE
	.align		8
        /*0060*/ 	.dword	_ZN39_INTERNAL_102ab419_4_k_cu_78b0e3d3_96844cute7productE
	.align		8
        /*0068*/ 	.dword	_ZN39_INTERNAL_102ab419_4_k_cu_78b0e3d3_96844cute1_E
	.align		8
        /*0070*/ 	.dword	$str$25
	.align		8
        /*0078*/ 	.dword	$str$26
	.align		8
        /*0080*/ 	.dword	$str$27
	.align		8
        /*0088*/ 	.dword	$str$28


//--------------------- .text._ZN7cutlass13device_kernelINS_4gemm6kernel13GemmUniversalIN4cute5tupleIJiiiiEEENS1_10collective13CollectiveMmaINS1_35MainloopSm100TmaUmmaWarpSpecializedILi3ELi2ELi2ENS5_IJNS4_1CILi1EEESB_SB_EEEEENS5_IJNSA_ILi128EEENSA_ILi256EEENSA_ILi32EEEEEENS_10tfloat32_tENS5_IJlSB_lEEESI_SJ_NS4_8TiledMMAINS4_8MMA_AtomIJNS4_17SM100_MMA_TF32_SSISI_SI_fLi128ELi256ELNS4_4UMMA5MajorE0ELSO_0ELNSN_7ScaleInE0ELSP_0EEEEEENS4_6LayoutISC_NS5_IJNSA_ILi0EEEST_ST_EEEEENS5_IJNS4_10UnderscoreESW_SW_EEEEENS4_13SM90_TMA_LOADENS4_14ComposedLayoutINS4_7SwizzleILi3ELi4ELi3EEENS4_18smem_ptr_flag_bitsILi32EEENSS_INS5_IJNSA_ILi8EEESG_EEENS5_IJSG_SB_EEEEEEEvNS4_8identityESZ_S19_vS1A_EENS_8epilogue10collective18CollectiveEpilogueINS1C_23Sm100TmaWarpSpecializedILi4ELi2ELi32ELb1ELb0EEEJSH_NS5_IJNSS_ISE_SB_EENSS_ISG_SB_EEEEESI_SJ_SI_SJ_NS1C_6fusion15FusionCallbacksIS1G_NS1K_17LinearCombinationISI_fSI_fLNS_15FloatRoundStyleE2EEESH_S1J_JEEENS4_5SM1004TMEM4LOAD26SM100_TMEM_LOAD_32dp32b32xESZ_S19_NS4_39AutoVectorizingCopyWithAssumedAlignmentILi128EEENS4_14SM90_TMA_STOREES19_S1V_S1V_EEEvvEEEEvNT_6ParamsE --------------------------
	.section	.text._ZN7cutlass13device_kernelINS_4gemm6kernel13GemmUniversalIN4cute5tupleIJiiiiEEENS1_10collective13CollectiveMmaINS1_35MainloopSm100TmaUmmaWarpSpecializedILi3ELi2ELi2ENS5_IJNS4_1CILi1EEESB_SB_EEEEENS5_IJNSA_ILi128EEENSA_ILi256EEENSA_ILi32EEEEEENS_10tfloat32_tENS5_IJlSB_lEEESI_SJ_NS4_8TiledMMAINS4_8MMA_AtomIJNS4_17SM100_MMA_TF32_SSISI_SI_fLi128ELi256ELNS4_4UMMA5MajorE0ELSO_0ELNSN_7ScaleInE0ELSP_0EEEEEENS4_6LayoutISC_NS5_IJNSA_ILi0EEEST_ST_EEEEENS5_IJNS4_10UnderscoreESW_SW_EEEEENS4_13SM90_TMA_LOADENS4_14ComposedLayoutINS4_7SwizzleILi3ELi4ELi3EEENS4_18smem_ptr_flag_bitsILi32EEENSS_INS5_IJNSA_ILi8EEESG_EEENS5_IJSG_SB_EEEEEEEvNS4_8identityESZ_S19_vS1A_EENS_8epilogue10collective18CollectiveEpilogueINS1C_23Sm100TmaWarpSpecializedILi4ELi2ELi32ELb1ELb0EEEJSH_NS5_IJNSS_ISE_SB_EENSS_ISG_SB_EEEEESI_SJ_SI_SJ_NS1C_6fusion15FusionCallbacksIS1G_NS1K_17LinearCombinationISI_fSI_fLNS_15FloatRoundStyleE2EEESH_S1J_JEEENS4_5SM1004TMEM4LOAD26SM100_TMEM_LOAD_32dp32b32xESZ_S19_NS4_39AutoVectorizingCopyWithAssumedAlignmentILi128EEENS4_14SM90_TMA_STOREES19_S1V_S1V_EEEvvEEEEvNT_6ParamsE,"ax",@progbits
	.align	128
.text._ZN7cutlass13device_kernelINS_4gemm6kernel13GemmUniversalIN4cute5tupleIJiiiiEEENS1_10collective13CollectiveMmaINS1_35MainloopSm100TmaUmmaWarpSpecializedILi3ELi2ELi2ENS5_IJNS4_1CILi1EEESB_SB_EEEEENS5_IJNSA_ILi128EEENSA_ILi256EEENSA_ILi32EEEEEENS_10tfloat32_tENS5_IJlSB_lEEESI_SJ_NS4_8TiledMMAINS4_8MMA_AtomIJNS4_17SM100_MMA_TF32_SSISI_SI_fLi128ELi256ELNS4_4UMMA5MajorE0ELSO_0ELNSN_7ScaleInE0ELSP_0EEEEEENS4_6LayoutISC_NS5_IJNSA_ILi0EEEST_ST_EEEEENS5_IJNS4_10UnderscoreESW_SW_EEEEENS4_13SM90_TMA_LOADENS4_14ComposedLayoutINS4_7SwizzleILi3ELi4ELi3EEENS4_18smem_ptr_flag_bitsILi32EEENSS_INS5_IJNSA_ILi8EEESG_EEENS5_IJSG_SB_EEEEEEEvNS4_8identityESZ_S19_vS1A_EENS_8epilogue10collective18CollectiveEpilogueINS1C_23Sm100TmaWarpSpecializedILi4ELi2ELi32ELb1ELb0EEEJSH_NS5_IJNSS_ISE_SB_EENSS_ISG_SB_EEEEESI_SJ_SI_SJ_NS1C_6fusion15FusionCallbacksIS1G_NS1K_17LinearCombinationISI_fSI_fLNS_15FloatRoundStyleE2EEESH_S1J_JEEENS4_5SM1004TMEM4LOAD26SM100_TMEM_LOAD_32dp32b32xESZ_S19_NS4_39AutoVectorizingCopyWithAssumedAlignmentILi128EEENS4_14SM90_TMA_STOREES19_S1V_S1V_EEEvvEEEEvNT_6ParamsE:
        .type           _ZN7cutlass13device_kernelINS_4gemm6kernel13GemmUniversalIN4cute5tupleIJiiiiEEENS1_10collective13CollectiveMmaINS1_35MainloopSm100TmaUmmaWarpSpecializedILi3ELi2ELi2ENS5_IJNS4_1CILi1EEESB_SB_EEEEENS5_IJNSA_ILi128EEENSA_ILi256EEENSA_ILi32EEEEEENS_10tfloat32_tENS5_IJlSB_lEEESI_SJ_NS4_8TiledMMAINS4_8MMA_AtomIJNS4_17SM100_MMA_TF32_SSISI_SI_fLi128ELi256ELNS4_4UMMA5MajorE0ELSO_0ELNSN_7ScaleInE0ELSP_0EEEEEENS4_6LayoutISC_NS5_IJNSA_ILi0EEEST_ST_EEEEENS5_IJNS4_10UnderscoreESW_SW_EEEEENS4_13SM90_TMA_LOADENS4_14ComposedLayoutINS4_7SwizzleILi3ELi4ELi3EEENS4_18smem_ptr_flag_bitsILi32EEENSS_INS5_IJNSA_ILi8EEESG_EEENS5_IJSG_SB_EEEEEEEvNS4_8identityESZ_S19_vS1A_EENS_8epilogue10collective18CollectiveEpilogueINS1C_23Sm100TmaWarpSpecializedILi4ELi2ELi32ELb1ELb0EEEJSH_NS5_IJNSS_ISE_SB_EENSS_ISG_SB_EEEEESI_SJ_SI_SJ_NS1C_6fusion15FusionCallbacksIS1G_NS1K_17LinearCombinationISI_fSI_fLNS_15FloatRoundStyleE2EEESH_S1J_JEEENS4_5SM1004TMEM4LOAD26SM100_TMEM_LOAD_32dp32b32xESZ_S19_NS4_39AutoVectorizingCopyWithAssumedAlignmentILi128EEENS4_14SM90_TMA_STOREES19_S1V_S1V_EEEvvEEEEvNT_6ParamsE,@function
        .size           _ZN7cutlass13device_kernelINS_4gemm6kernel13GemmUniversalIN4cute5tupleIJiiiiEEENS1_10collective13CollectiveMmaINS1_35MainloopSm100TmaUmmaWarpSpecializedILi3ELi2ELi2ENS5_IJNS4_1CILi1EEESB_SB_EEEEENS5_IJNSA_ILi128EEENSA_ILi256EEENSA_ILi32EEEEEENS_10tfloat32_tENS5_IJlSB_lEEESI_SJ_NS4_8TiledMMAINS4_8MMA_AtomIJNS4_17SM100_MMA_TF32_SSISI_SI_fLi128ELi256ELNS4_4UMMA5MajorE0ELSO_0ELNSN_7ScaleInE0ELSP_0EEEEEENS4_6LayoutISC_NS5_IJNSA_ILi0EEEST_ST_EEEEENS5_IJNS4_10UnderscoreESW_SW_EEEEENS4_13SM90_TMA_LOADENS4_14ComposedLayoutINS4_7SwizzleILi3ELi4ELi3EEENS4_18smem_ptr_flag_bitsILi32EEENSS_INS5_IJNSA_ILi8EEESG_EEENS5_IJSG_SB_EEEEEEEvNS4_8identityESZ_S19_vS1A_EENS_8epilogue10collective18CollectiveEpilogueINS1C_23Sm100TmaWarpSpecializedILi4ELi2ELi32ELb1ELb0EEEJSH_NS5_IJNSS_ISE_SB_EENSS_ISG_SB_EEEEESI_SJ_SI_SJ_NS1C_6fusion15FusionCallbacksIS1G_NS1K_17LinearCombinationISI_fSI_fLNS_15FloatRoundStyleE2EEESH_S1J_JEEENS4_5SM1004TMEM4LOAD26SM100_TMEM_LOAD_32dp32b32xESZ_S19_NS4_39AutoVectorizingCopyWithAssumedAlignmentILi128EEENS4_14SM90_TMA_STOREES19_S1V_S1V_EEEvvEEEEvNT_6ParamsE,(.L_x_211 - _ZN7cutlass13device_kernelINS_4gemm6kernel13GemmUniversalIN4cute5tupleIJiiiiEEENS1_10collective13CollectiveMmaINS1_35MainloopSm100TmaUmmaWarpSpecializedILi3ELi2ELi2ENS5_IJNS4_1CILi1EEESB_SB_EEEEENS5_IJNSA_ILi128EEENSA_ILi256EEENSA_ILi32EEEEEENS_10tfloat32_tENS5_IJlSB_lEEESI_SJ_NS4_8TiledMMAINS4_8MMA_AtomIJNS4_17SM100_MMA_TF32_SSISI_SI_fLi128ELi256ELNS4_4UMMA5MajorE0ELSO_0ELNSN_7ScaleInE0ELSP_0EEEEEENS4_6LayoutISC_NS5_IJNSA_ILi0EEEST_ST_EEEEENS5_IJNS4_10UnderscoreESW_SW_EEEEENS4_13SM90_TMA_LOADENS4_14ComposedLayoutINS4_7SwizzleILi3ELi4ELi3EEENS4_18smem_ptr_flag_bitsILi32EEENSS_INS5_IJNSA_ILi8EEESG_EEENS5_IJSG_SB_EEEEEEEvNS4_8identityESZ_S19_vS1A_EENS_8epilogue10collective18CollectiveEpilogueINS1C_23Sm100TmaWarpSpecializedILi4ELi2ELi32ELb1ELb0EEEJSH_NS5_IJNSS_ISE_SB_EENSS_ISG_SB_EEEEESI_SJ_SI_SJ_NS1C_6fusion15FusionCallbacksIS1G_NS1K_17LinearCombinationISI_fSI_fLNS_15FloatRoundStyleE2EEESH_S1J_JEEENS4_5SM1004TMEM4LOAD26SM100_TMEM_LOAD_32dp32b32xESZ_S19_NS4_39AutoVectorizingCopyWithAssumedAlignmentILi128EEENS4_14SM90_TMA_STOREES19_S1V_S1V_EEEvvEEEEvNT_6ParamsE)
        .other          _ZN7cutlass13device_kernelINS_4gemm6kernel13GemmUniversalIN4cute5tupleIJiiiiEEENS1_10collective13CollectiveMmaINS1_35MainloopSm100TmaUmmaWarpSpecializedILi3ELi2ELi2ENS5_IJNS4_1CILi1EEESB_SB_EEEEENS5_IJNSA_ILi128EEENSA_ILi256EEENSA_ILi32EEEEEENS_10tfloat32_tENS5_IJlSB_lEEESI_SJ_NS4_8TiledMMAINS4_8MMA_AtomIJNS4_17SM100_MMA_TF32_SSISI_SI_fLi128ELi256ELNS4_4UMMA5MajorE0ELSO_0ELNSN_7ScaleInE0ELSP_0EEEEEENS4_6LayoutISC_NS5_IJNSA_ILi0EEEST_ST_EEEEENS5_IJNS4_10UnderscoreESW_SW_EEEEENS4_13SM90_TMA_LOADENS4_14ComposedLayoutINS4_7SwizzleILi3ELi4ELi3EEENS4_18smem_ptr_flag_bitsILi32EEENSS_INS5_IJNSA_ILi8EEESG_EEENS5_IJSG_SB_EEEEEEEvNS4_8identityESZ_S19_vS1A_EENS_8epilogue10collective18CollectiveEpilogueINS1C_23Sm100TmaWarpSpecializedILi4ELi2ELi32ELb1ELb0EEEJSH_NS5_IJNSS_ISE_SB_EENSS_ISG_SB_EEEEESI_SJ_SI_SJ_NS1C_6fusion15FusionCallbacksIS1G_NS1K_17LinearCombinationISI_fSI_fLNS_15FloatRoundStyleE2EEESH_S1J_JEEENS4_5SM1004TMEM4LOAD26SM100_TMEM_LOAD_32dp32b32xESZ_S19_NS4_39AutoVectorizingCopyWithAssumedAlignmentILi128EEENS4_14SM90_TMA_STOREES19_S1V_S1V_EEEvvEEEEvNT_6ParamsE,@"STO_CUDA_ENTRY STV_DEFAULT"
_ZN7cutlass13device_kernelINS_4gemm6kernel13GemmUniversalIN4cute5tupleIJiiiiEEENS1_10collective13CollectiveMmaINS1_35MainloopSm100TmaUmmaWarpSpecializedILi3ELi2ELi2ENS5_IJNS4_1CILi1EEESB_SB_EEEEENS5_IJNSA_ILi128EEENSA_ILi256EEENSA_ILi32EEEEEENS_10tfloat32_tENS5_IJlSB_lEEESI_SJ_NS4_8TiledMMAINS4_8MMA_AtomIJNS4_17SM100_MMA_TF32_SSISI_SI_fLi128ELi256ELNS4_4UMMA5MajorE0ELSO_0ELNSN_7ScaleInE0ELSP_0EEEEEENS4_6LayoutISC_NS5_IJNSA_ILi0EEEST_ST_EEEEENS5_IJNS4_10UnderscoreESW_SW_EEEEENS4_13SM90_TMA_LOADENS4_14ComposedLayoutINS4_7SwizzleILi3ELi4ELi3EEENS4_18smem_ptr_flag_bitsILi32EEENSS_INS5_IJNSA_ILi8EEESG_EEENS5_IJSG_SB_EEEEEEEvNS4_8identityESZ_S19_vS1A_EENS_8epilogue10collective18CollectiveEpilogueINS1C_23Sm100TmaWarpSpecializedILi4ELi2ELi32ELb1ELb0EEEJSH_NS5_IJNSS_ISE_SB_EENSS_ISG_SB_EEEEESI_SJ_SI_SJ_NS1C_6fusion15FusionCallbacksIS1G_NS1K_17LinearCombinationISI_fSI_fLNS_15FloatRoundStyleE2EEESH_S1J_JEEENS4_5SM1004TMEM4LOAD26SM100_TMEM_LOAD_32dp32b32xESZ_S19_NS4_39AutoVectorizingCopyWithAssumedAlignmentILi128EEENS4_14SM90_TMA_STOREES19_S1V_S1V_EEEvvEEEEvNT_6ParamsE:
[----:B------:R-:W1:Y:S01]  /*0000*/  LDC R1, c[0x0][0x37c] ;  /* 0x0000df00ff017b82 */ /* 0x000e620000000800 */
[----:B------:R-:W2:Y:S01]  /*0010*/  S2R R117, SR_TID.X ;  /* 0x0000000000757919 */ /* 0x000ea20000002100 */
[----:B------:R-:W3:Y:S01]  /*0020*/  LDCU.64 UR4, c[0x0][0x890] ;  /* 0x00011200ff0477ac */ /* 0x000ee20008000a00 */
[----:B------:R-:W-:Y:S02]  /*0030*/  PRMT R103, RZ, 0x7610, R103 ;  /* 0x00007610ff677816 */ /* 0x000fe40000000067 */
[----:B------:R-:W-:Y:S01]  /*0040*/  ELECT P5, URZ, PT ;  /* 0x0000000000ff782f */ /* 0x000fe200038a0000 */
[----:B------:R-:W4:Y:S01]  /*0050*/  LDCU.64 UR46, c[0x0][0x358] ;  /* 0x00006b00ff2e77ac */ /* 0x000f220008000a00 */
[----:B---3--:R-:W-:-:S04]  /*0060*/  UISETP.NE.U32.AND UP0, UPT, UR4, URZ, UPT ;  /* 0x000000ff0400728c */ /* 0x008fc8000bf05070 */
[----:B------:R-:W-:Y:S01]  /*0070*/  UISETP.NE.AND.EX UP0, UPT, UR5, URZ, UPT, UP0 ;  /* 0x000000ff0500728c */ /* 0x000fe2000bf05300 */
[----:B--2---:R-:W-:-:S05]  /*0080*/  SHF.R.U32.HI R110, RZ, 0x5, R117 ;  /* 0x00000005ff6e7819 */ /* 0x004fca0000011675 */
[----:B------:R-:W2:Y:S02]  /*0090*/  SHFL.IDX PT, R0, R110, RZ, 0x1f ;  /* 0x00001fff6e007589 */ /* 0x000ea400000e0000 */
[----:B--2---:R-:W-:Y:S01]  /*00a0*/  R2UR UR8, R0 ;  /* 0x00000000000872ca */ /* 0x004fe200000e0000 */
[----:B-1--4-:R-:W-:-:S14]  /*00b0*/  BRA.U UP0, `(.L_x_0) ;  /* 0x00000001002c7547 */ /* 0x012fdc000b800000 */
[----:B------:R-:W1:Y:S02]  /*00c0*/  LDCU.64 UR6, c[0x0][0x888] ;  /* 0x00011100ff0677ac */ /* 0x000e640008000a00 */
[----:B-1----:R-:W-:-:S04]  /*00d0*/  UISETP.NE.U32.AND UP0, UPT, UR6, URZ, UPT ;  /* 0x000000ff0600728c */ /* 0x002fc8000bf05070 */
[----:B------:R-:W-:-:S09]  /*00e0*/  UISETP.NE.AND.EX UP0, UPT, UR7, URZ, UPT, UP0 ;  /* 0x000000ff0700728c */ /* 0x000fd2000bf05300 */
[----:B------:R-:W-:Y:S05]  /*00f0*/  BRA.U !UP0, `(.L_x_1) ;  /* 0x0000000108107547 */ /* 0x000fea000b800000 */
[----:B------:R-:W1:Y:S02]  /*0100*/  LDC.64 R2, c[0x0][0x888] ;  /* 0x00022200ff027b82 */ /* 0x000e640000000a00 */
[----:B-1----:R1:W5:Y:S01]  /*0110*/  LDG.E R49, desc[UR46][R2.64] ;  /* 0x0000002e02317981 */ /* 0x002362000c1e1900 */
[----:B------:R-:W-:Y:S01]  /*0120*/  HFMA2 R103, -RZ, RZ, 0, 5.9604644775390625e-08 ;  /* 0x00000001ff677431 */ /* 0x000fe200000001ff */
[----:B------:R-:W-:Y:S05]  /*0130*/  BRA `(.L_x_0) ;  /* 0x00000000000c7947 */ /* 0x000fea0003800000 */
.L_x_1:
[----:B------:R-:W1:Y:S01]  /*0140*/  LDCU UR6, c[0x0][0x880] ;  /* 0x00011000ff0677ac */ /* 0x000e620008000800 */
[----:B------:R-:W-:Y:S01]  /*0150*/  HFMA2 R103, -RZ, RZ, 0, 5.9604644775390625e-08 ;  /* 0x00000001ff677431 */ /* 0x000fe200000001ff */
[----:B-1----:R-:W-:-:S07]  /*0160*/  MOV R49, UR6 ;  /* 0x0000000600317c02 */ /* 0x002fce0008000f00 */
.L_x_0:
[----:B------:R-:W2:Y:S02]  /*0170*/  LDCU.64 UR6, c[0x0][0x8b0] ;  /* 0x00011600ff0677ac */ /* 0x000ea40008000a00 */
[----:B--2---:R-:W-:-:S04]  /*0180*/  UISETP.NE.U32.AND UP0, UPT, UR6, URZ, UPT ;  /* 0x000000ff0600728c */ /* 0x004fc8000bf05070 */
[----:B------:R-:W-:-:S09]  /*0190*/  UISETP.NE.AND.EX UP0, UPT, UR7, URZ, UPT, UP0 ;  /* 0x000000ff0700728c */ /* 0x000fd2000bf05300 */
[----:B------:R-:W-:Y:S05]  /*01a0*/  BRA.U UP0, `(.L_x_2) ;  /* 0x0000000100247547 */ /* 0x000fea000b800000 */
[----:B------:R-:W2:Y:S02]  /*01b0*/  LDCU.64 UR6, c[0x0][0x8a8] ;  /* 0x00011500ff0677ac */ /* 0x000ea40008000a00 */
[----:B--2---:R-:W-:-:S04]  /*01c0*/  UISETP.NE.U32.AND UP0, UPT, UR6, URZ, UPT ;  /* 0x000000ff0600728c */ /* 0x004fc8000bf05070 */
[----:B------:R-:W-:-:S09]  /*01d0*/  UISETP.NE.AND.EX UP0, UPT, UR7, URZ, UPT, UP0 ;  /* 0x000000ff0700728c */ /* 0x000fd2000bf05300 */
[----:B------:R-:W-:Y:S05]  /*01e0*/  BRA.U !UP0, `(.L_x_3) ;  /* 0x00000001080c7547 */ /* 0x000fea000b800000 */
[----:B------:R-:W2:Y:S02]  /*01f0*/  LDC.64 R46, c[0x0][0x8a8] ;  /* 0x00022a00ff2e7b82 */ /* 0x000ea40000000a00 */
[----:B--2---:R2:W5:Y:S01]  /*0200*/  LDG.E R46, desc[UR46][R46.64] ;  /* 0x0000002e2e2e7981 */ /* 0x004562000c1e1900 */
[----:B------:R-:W-:Y:S05]  /*0210*/  BRA `(.L_x_2) ;  /* 0x0000000000087947 */ /* 0x000fea0003800000 */
.L_x_3:
[----:B------:R-:W2:Y:S02]  /*0220*/  LDCU UR6, c[0x0][0x8a0] ;  /* 0x00011400ff0677ac */ /* 0x000ea40008000800 */
[----:B--2---:R-:W-:Y:S02]  /*0230*/  MOV R46, UR6 ;  /* 0x00000006002e7c02 */ /* 0x004fe40008000f00 */
.L_x_2:
[----:B------:R-:W-:Y:S01]  /*0240*/  IMAD.U32 R0, RZ, RZ, UR8 ;  /* 0x00000008ff007e24 */ /* 0x000fe2000f8e00ff */
[----:B------:R-:W-:Y:S04]  /*0250*/  BSSY.RECONVERGENT B0, `(.L_x_4) ;  /* 0x000000c000007945 */ /* 0x000fe80003800200 */
[C---:B------:R-:W-:Y:S02]  /*0260*/  ISETP.NE.OR P1, PT, R0.reuse, 0x1, !P5 ;  /* 0x000000010000780c */ /* 0x040fe40006f25670 */
[----:B------:R-:W-:-:S11]  /*0270*/  ISETP.NE.OR P0, PT, R0, 0x3, !P5 ;  /* 0x000000030000780c */ /* 0x000fd60006f05670 */
[----:B------:R-:W-:Y:S05]  /*0280*/  @P1 BRA `(.L_x_5) ;  /* 0x0000000000201947 */ /* 0x000fea0003800000 */
[----:B------:R-:W3:Y:S02]  /*0290*/  LDCU.64 UR6, c[0x0][0x348] ;  /* 0x00006900ff0677ac */ /* 0x000ee40008000a00 */
[----:B---3--:R-:W-:Y:S02]  /*02a0*/  UIADD3 UR10, UP1, UPT, UR6, 0x80, URZ ;  /* 0x00000080060a7890 */ /* 0x008fe4000ff3e0ff */
[----:B------:R-:W-:Y:S02]  /*02b0*/  UIADD3 UR6, UP0, UPT, UR6, 0x180, URZ ;  /* 0x0000018006067890 */ /* 0x000fe4000ff1e0ff */
[----:B------:R-:W-:Y:S02]  /*02c0*/  UIADD3.X UR11, UPT, UPT, URZ, UR7, URZ, UP1, !UPT ;  /* 0x00000007ff0b7290 */ /* 0x000fe40008ffe4ff */
[----:B------:R-:W-:-:S07]  /*02d0*/  UIADD3.X UR7, UPT, UPT, URZ, UR7, URZ, UP0, !UPT ;  /* 0x00000007ff077290 */ /* 0x000fce00087fe4ff */
[----:B------:R3:W-:Y:S02]  /*02e0*/  UTMACCTL.PF [UR10] ;  /* 0x000000000a0079b9 */ /* 0x0007e40008040000 */
[----:B------:R3:W-:Y:S02]  /*02f0*/  UTMACCTL.PF [UR6] ;  /* 0x00000000060079b9 */ /* 0x0007e40008040000 */
[----:B---3--:R-:W-:Y:S01]  /*0300*/  NOP ;  /* 0x0000000000007918 */ /* 0x008fe20000000000 */
.L_x_5:
[----:B------:R-:W-:Y:S05]  /*0310*/  BSYNC.RECONVERGENT B0 ;  /* 0x0000000000007941 */ /* 0x000fea0003800200 */
.L_x_4:
[----:B------:R-:W-:Y:S04]  /*0320*/  BSSY.RECONVERGENT B0, `(.L_x_6) ;  /* 0x000000a000007945 */ /* 0x000fe80003800200 */
        /* <DEDUP_REMOVED lines=9> */
.L_x_7:
[----:B------:R-:W-:Y:S05]  /*03c0*/  BSYNC.RECONVERGENT B0 ;  /* 0x0000000000007941 */ /* 0x000fea0003800200 */
.L_x_6:
[----:B------:R-:W3:Y:S01]  /*03d0*/  LDCU.64 UR6, c[0x0][0x888] ;  /* 0x00011100ff0677ac */ /* 0x000ee20008000a00 */
[----:B------:R-:W-:Y:S02]  /*03e0*/  UISETP.EQ.U32.AND UP1, UPT, UR4, URZ, UPT ;  /* 0x000000ff0400728c */ /* 0x000fe4000bf22070 */
[----:B------:R-:W-:Y:S02]  /*03f0*/  UPLOP3.LUT UP2, UPT, UPT, UPT, UPT, 0x80, 0x8 ;  /* 0x000000000008789c */ /* 0x000fe40003f4f070 */
[----:B---3--:R-:W-:-:S04]  /*0400*/  UISETP.NE.U32.AND UP0, UPT, UR6, URZ, UPT ;  /* 0x000000ff0600728c */ /* 0x008fc8000bf05070 */
[----:B------:R-:W-:-:S04]  /*0410*/  UISETP.NE.AND.EX UP0, UPT, UR7, URZ, UPT, UP0 ;  /* 0x000000ff0700728c */ /* 0x000fc8000bf05300 */
[----:B------:R-:W-:-:S04]  /*0420*/  UISETP.EQ.OR.EX UP3, UPT, UR5, URZ, !UP0, UP1 ;  /* 0x000000ff0500728c */ /* 0x000fc8000c762710 */
[----:B------:R-:W-:-:S05]  /*0430*/  UP2UR UR50, UPR, URZ, 0x8 ;  /* 0x00000008ff327883 */ /* 0x000fca0008000000 */
[----:B------:R-:W-:Y:S07]  /*0440*/  BRA.U !UP3, `(.L_x_8) ;  /* 0x000000010b207547 */ /* 0x000fee000b800000 */
[----:B------:R-:W-:Y:S01]  /*0450*/  UISETP.NE.U32.AND UP2, UPT, UR4, URZ, UPT ;  /* 0x000000ff0400728c */ /* 0x000fe2000bf45070 */
[----:B-----5:R-:W-:Y:S01]  /*0460*/  FSETP.NEU.AND P0, PT, R49, RZ, PT ;  /* 0x000000ff3100720b */ /* 0x020fe20003f0d000 */
[----:B------:R-:W-:Y:S02]  /*0470*/  USEL UR4, URZ, 0xffffffff, UP0 ;  /* 0xffffffffff047887 */ /* 0x000fe40008000000 */
[----:B------:R-:W-:-:S10]  /*0480*/  UISETP.NE.AND.EX UP2, UPT, UR5, URZ, UPT, UP2 ;  /* 0x000000ff0500728c */ /* 0x000fd4000bf45320 */
[----:B------:R-:W-:Y:S01]  /*0490*/  VOTEU.ANY UP1, P0 ;  /* 0x0000000000ff7886 */ /* 0x000fe20000020100 */
[----:B------:R-:W-:-:S04]  /*04a0*/  @!UP2 USEL UR4, URZ, 0xffffffff, UP1 ;  /* 0xffffffffff04a887 */ /* 0x000fc80008800000 */
[----:B------:R-:W-:-:S04]  /*04b0*/  ULOP3.LUT UR4, UR4, 0x1, URZ, 0xc0, !UPT ;  /* 0x0000000104047892 */ /* 0x000fc8000f8ec0ff */
[----:B------:R-:W-:-:S11]  /*04c0*/  UISETP.NE.U32.AND UP2, UPT, UR4, 0x1, UPT ;  /* 0x000000010400788c */ /* 0x000fd6000bf45070 */
.L_x_8:
[----:B-1----:R-:W1:Y:S01]  /*04d0*/  SHFL.IDX PT, R2, R110, RZ, 0x1f ;  /* 0x00001fff6e027589 */ /* 0x002e6200000e0000 */
[----:B------:R-:W-:-:S04]  /*04e0*/  UISETP.NE.AND UP1, UPT, UR8, 0x2, UPT ;  /* 0x000000020800788c */ /* 0x000fc8000bf25270 */
[----:B------:R-:W-:Y:S01]  /*04f0*/  USEL UR6, URZ, 0x1, UP1 ;  /* 0x00000001ff067887 */ /* 0x000fe20008800000 */
[----:B-1----:R-:W-:-:S13]  /*0500*/  ISETP.NE.AND P0, PT, R2, RZ, PT ;  /* 0x000000ff0200720c */ /* 0x002fda0003f05270 */
[----:B------:R-:W-:Y:S05]  /*0510*/  @P0 BRA `(.L_x_9) ;  /* 0x0000000000400947 */ /* 0x000fea0003800000 */
[----:B------:R-:W1:Y:S01]  /*0520*/  S2UR UR5, SR_CgaCtaId ;  /* 0x00000000000579c3 */ /* 0x000e620000008800 */
[----:B------:R-:W-:Y:S01]  /*0530*/  UMOV UR7, 0x400 ;  /* 0x0000040000077882 */ /* 0x000fe20000000000 */
[----:B------:R-:W-:Y:S01]  /*0540*/  UMOV UR4, 0x1 ;  /* 0x0000000100047882 */ /* 0x000fe20000000000 */
[----:B------:R-:W-:Y:S01]  /*0550*/  ELECT P0, URZ, PT ;  /* 0x0000000000ff782f */ /* 0x000fe20003800000 */
[----:B------:R-:W-:-:S04]  /*0560*/  UIADD3 UR10, UPT, UPT, -UR4, 0x100000, URZ ;  /* 0x00100000040a7890 */ /* 0x000fc8000fffe1ff */
[----:B------:R-:W-:Y:S02]  /*0570*/  USHF.L.U32 UR11, UR10, 0xb, URZ ;  /* 0x0000000b0a0b7899 */ /* 0x000fe400080006ff */
[----:B------:R-:W-:Y:S02]  /*0580*/  USHF.L.U32 UR10, UR10, 0x1, URZ ;  /* 0x000000010a0a7899 */ /* 0x000fe400080006ff */
[----:B-1----:R-:W-:Y:S01]  /*0590*/  ULEA UR5, UR5, UR7, 0x18 ;  /* 0x0000000705057291 */ /* 0x002fe2000f8ec0ff */
[----:B------:R-:W1:Y:S11]  /*05a0*/  FENCE.VIEW.ASYNC.S ;  /* 0x00000000000073c6 */ /* 0x000e760000000000 */
[----:B-1----:R1:W3:Y:S01]  /*05b0*/  SYNCS.EXCH.64 URZ, [UR5], UR10 ;  /* 0x0000000a05ff75b2 */ /* 0x0022e20008000100 */
[----:B------:R1:W4:Y:S01]  /*05c0*/  SYNCS.EXCH.64 URZ, [UR5+0x18], UR10 ;  /* 0x0000180a05ff75b2 */ /* 0x0003220008000100 */
[----:B------:R1:W1:Y:S01]  /*05d0*/  SYNCS.EXCH.64 URZ, [UR5+0x8], UR10 ;  /* 0x0000080a05ff75b2 */ /* 0x0002620008000100 */
[----:B------:R1:W1:Y:S01]  /*05e0*/  SYNCS.EXCH.64 URZ, [UR5+0x20], UR10 ;  /* 0x0000200a05ff75b2 */ /* 0x0002620008000100 */
[----:B------:R1:W1:Y:S01]  /*05f0*/  SYNCS.EXCH.64 URZ, [UR5+0x10], UR10 ;  /* 0x0000100a05ff75b2 */ /* 0x0002620008000100 */
[----:B------:R1:W1:Y:S01]  /*0600*/  SYNCS.EXCH.64 URZ, [UR5+0x28], UR10 ;  /* 0x0000280a05ff75b2 */ /* 0x0002620008000100 */
[----:B------:R-:W-:Y:S01]  /*0610*/  NOP ;  /* 0x0000000000007918 */ /* 0x000fe20000000000 */
.L_x_9:
[----:B------:R-:W2:Y:S01]  /*0620*/  SHFL.IDX PT, R2, R110, RZ, 0x1f ;  /* 0x00001fff6e027589 */ /* 0x000ea200000e0000 */
[----:B------:R-:W-:Y:S01]  /*0630*/  NOP ;  /* 0x0000000000007918 */ /* 0x000fe20000000000 */
[----:B--2---:R-:W-:-:S13]  /*0640*/  ISETP.NE.AND P0, PT, R2, 0x1, PT ;  /* 0x000000010200780c */ /* 0x004fda0003f05270 */
[----:B------:R-:W-:Y:S05]  /*0650*/  @P0 BRA `(.L_x_10) ;  /* 0x0000000000580947 */ /* 0x000fea0003800000 */
[----:B------:R-:W2:Y:S01]  /*0660*/  S2UR UR7, SR_CgaCtaId ;  /* 0x00000000000779c3 */ /* 0x000ea20000008800 */
[----:B------:R-:W-:Y:S01]  /*0670*/  UMOV UR9, 0x400 ;  /* 0x0000040000097882 */ /* 0x000fe20000000000 */
[----:B-1----:R-:W-:Y:S01]  /*0680*/  UMOV UR5, 0x20 ;  /* 0x0000002000057882 */ /* 0x002fe20000000000 */
[----:B------:R-:W-:Y:S01]  /*0690*/  UMOV UR4, 0x80 ;  /* 0x0000008000047882 */ /* 0x000fe20000000000 */
[----:B------:R-:W-:-:S04]  /*06a0*/  UIADD3 UR10, UPT, UPT, -UR5, 0x100000, URZ ;  /* 0x00100000050a7890 */ /* 0x000fc8000fffe1ff */
[----:B------:R-:W-:Y:S02]  /*06b0*/  USHF.L.U32 UR11, UR10, 0xb, URZ ;  /* 0x0000000b0a0b7899 */ /* 0x000fe400080006ff */
[----:B------:R-:W-:Y:S02]  /*06c0*/  USHF.L.U32 UR10, UR10, 0x1, URZ ;  /* 0x000000010a0a7899 */ /* 0x000fe400080006ff */
[----:B------:R-:W-:-:S04]  /*06d0*/  UIADD3 UR4, UPT, UPT, -UR4, 0x100000, URZ ;  /* 0x0010000004047890 */ /* 0x000fc8000fffe1ff */
[----:B------:R-:W-:Y:S02]  /*06e0*/  USHF.L.U32 UR5, UR4, 0xb, URZ ;  /* 0x0000000b04057899 */ /* 0x000fe400080006ff */
[----:B------:R-:W-:Y:S01]  /*06f0*/  USHF.L.U32 UR4, UR4, 0x1, URZ ;  /* 0x0000000104047899 */ /* 0x000fe200080006ff */
[----:B------:R-:W-:Y:S01]  /*0700*/  ELECT P0, URZ, PT ;  /* 0x0000000000ff782f */ /* 0x000fe20003800000 */
[----:B--2---:R-:W-:Y:S01]  /*0710*/  ULEA UR7, UR7, UR9, 0x18 ;  /* 0x0000000907077291 */ /* 0x004fe2000f8ec0ff */
[----:B------:R-:W1:Y:S11]  /*0720*/  FENCE.VIEW.ASYNC.S ;  /* 0x00000000000073c6 */ /* 0x000e760000000000 */
[----:B-1----:R2:W1:Y:S01]  /*0730*/  SYNCS.EXCH.64 URZ, [UR7+0x30], UR10 ;  /* 0x0000300a07ff75b2 */ /* 0x0024620008000100 */
[----:B------:R2:W1:Y:S01]  /*0740*/  SYNCS.EXCH.64 URZ, [UR7+0x50], UR4 ;  /* 0x0000500407ff75b2 */ /* 0x0004620008000100 */
[----:B------:R2:W1:Y:S01]  /*0750*/  SYNCS.EXCH.64 URZ, [UR7+0x38], UR10 ;  /* 0x0000380a07ff75b2 */ /* 0x0004620008000100 */
[----:B------:R2:W1:Y:S01]  /*0760*/  SYNCS.EXCH.64 URZ, [UR7+0x58], UR4 ;  /* 0x0000580407ff75b2 */ /* 0x0004620008000100 */
[----:B------:R2:W1:Y:S01]  /*0770*/  SYNCS.EXCH.64 URZ, [UR7+0x40], UR10 ;  /* 0x0000400a07ff75b2 */ /* 0x0004620008000100 */
[----:B------:R2:W1:Y:S01]  /*0780*/  SYNCS.EXCH.64 URZ, [UR7+0x60], UR4 ;  /* 0x0000600407ff75b2 */ /* 0x0004620008000100 */
[----:B------:R2:W1:Y:S01]  /*0790*/  SYNCS.EXCH.64 URZ, [UR7+0x48], UR10 ;  /* 0x0000480a07ff75b2 */ /* 0x0004620008000100 */
[----:B------:R2:W1:Y:S02]  /*07a0*/  SYNCS.EXCH.64 URZ, [UR7+0x68], UR4 ;  /* 0x0000680407ff75b2 */ /* 0x0004640008000100 */
[----:B--2---:R-:W-:Y:S01]  /*07b0*/  NOP ;  /* 0x0000000000007918 */ /* 0x004fe20000000000 */
.L_x_10:
[----:B------:R-:W2:Y:S01]  /*07c0*/  SHFL.IDX PT, R2, R110, RZ, 0x1f ;  /* 0x00001fff6e027589 */ /* 0x000ea200000e0000 */
[----:B------:R-:W-:Y:S01]  /*07d0*/  NOP ;  /* 0x0000000000007918 */ /* 0x000fe20000000000 */
[----:B--2---:R-:W-:-:S13]  /*07e0*/  ISETP.NE.AND P0, PT, R2, 0x3, PT ;  /* 0x000000030200780c */ /* 0x004fda0003f05270 */
[----:B------:R-:W-:Y:S05]  /*07f0*/  @P0 BRA `(.L_x_11) ;  /* 0x0000000000300947 */ /* 0x000fea0003800000 */
[----:B-1----:R-:W1:Y:S01]  /*0800*/  S2UR UR5, SR_CgaCtaId ;  /* 0x00000000000579c3 */ /* 0x002e620000008800 */
        /* <DEDUP_REMOVED lines=8> */
[----:B-1----:R2:W1:Y:S01]  /*0890*/  SYNCS.EXCH.64 URZ, [UR5+0x70], UR10 ;  /* 0x0000700a05ff75b2 */ /* 0x0024620008000100 */
[----:B------:R2:W1:Y:S02]  /*08a0*/  SYNCS.EXCH.64 URZ, [UR5+0x78], UR10 ;  /* 0x0000780a05ff75b2 */ /* 0x0004640008000100 */
[----:B--2---:R-:W-:Y:S01]  /*08b0*/  NOP ;  /* 0x0000000000007918 */ /* 0x004fe20000000000 */
.L_x_11:
[----:B------:R-:W2:Y:S01]  /*08c0*/  SHFL.IDX PT, R2, R110, RZ, 0x1f ;  /* 0x00001fff6e027589 */ /* 0x000ea200000e0000 */
[----:B------:R-:W-:Y:S01]  /*08d0*/  NOP ;  /* 0x0000000000007918 */ /* 0x000fe20000000000 */
[----:B--2---:R-:W-:-:S13]  /*08e0*/  ISETP.NE.AND P0, PT, R2, 0x4, PT ;  /* 0x000000040200780c */ /* 0x004fda0003f05270 */
[----:B------:R-:W-:Y:S05]  /*08f0*/  @P0 BRA `(.L_x_12) ;  /* 0x00000000004c0947 */ /* 0x000fea0003800000 */
[----:B-1----:R-:W1:Y:S01]  /*0900*/  S2UR UR5, SR_CgaCtaId ;  /* 0x00000000000579c3 */ /* 0x002e620000008800 */
[----:B------:R-:W-:Y:S01]  /*0910*/  UMOV UR9, 0x100 ;  /* 0x0000010000097882 */ /* 0x000fe20000000000 */
[----:B------:R-:W-:Y:S01]  /*0920*/  UMOV UR7, 0x400 ;  /* 0x0000040000077882 */ /* 0x000fe20000000000 */
[----:B------:R-:W-:Y:S01]  /*0930*/  USEL UR9, UR9, 0xe0, UP2 ;  /* 0x000000e009097887 */ /* 0x000fe20009000000 */
[----:B------:R-:W-:Y:S01]  /*0940*/  UMOV UR4, 0x1 ;  /* 0x0000000100047882 */ /* 0x000fe20000000000 */
[----:B------:R-:W-:Y:S01]  /*0950*/  ELECT P0, URZ, PT ;  /* 0x0000000000ff782f */ /* 0x000fe20003800000 */
[----:B------:R-:W-:-:S04]  /*0960*/  UIADD3 UR10, UPT, UPT, -UR4, 0x100000, URZ ;  /* 0x00100000040a7890 */ /* 0x000fc8000fffe1ff */
[----:B------:R-:W-:Y:S02]  /*0970*/  USHF.L.U32 UR11, UR10, 0xb, URZ ;  /* 0x0000000b0a0b7899 */ /* 0x000fe400080006ff */
[----:B------:R-:W-:Y:S02]  /*0980*/  USHF.L.U32 UR10, UR10, 0x1, URZ ;  /* 0x000000010a0a7899 */ /* 0x000fe400080006ff */
[----:B------:R-:W-:-:S04]  /*0990*/  UIADD3 UR12, UPT, UPT, -UR9, 0x100000, URZ ;  /* 0x00100000090c7890 */ /* 0x000fc8000fffe1ff */
[----:B------:R-:W-:Y:S02]  /*09a0*/  USHF.L.U32 UR13, UR12, 0xb, URZ ;  /* 0x0000000b0c0d7899 */ /* 0x000fe400080006ff */
[----:B------:R-:W-:Y:S02]  /*09b0*/  USHF.L.U32 UR12, UR12, 0x1, URZ ;  /* 0x000000010c0c7899 */ /* 0x000fe400080006ff */
[----:B-1----:R-:W-:Y:S01]  /*09c0*/  ULEA UR5, UR5, UR7, 0x18 ;  /* 0x0000000705057291 */ /* 0x002fe2000f8ec0ff */
[----:B------:R-:W1:Y:S11]  /*09d0*/  FENCE.VIEW.ASYNC.S ;  /* 0x00000000000073c6 */ /* 0x000e760000000000 */
[----:B-1----:R2:W1:Y:S01]  /*09e0*/  SYNCS.EXCH.64 URZ, [UR5+0x80], UR10 ;  /* 0x0000800a05ff75b2 */ /* 0x0024620008000100 */
[----:B------:R2:W1:Y:S01]  /*09f0*/  SYNCS.EXCH.64 URZ, [UR5+0x90], UR12 ;  /* 0x0000900c05ff75b2 */ /* 0x0004620008000100 */
[----:B------:R2:W1:Y:S01]  /*0a00*/  SYNCS.EXCH.64 URZ, [UR5+0x88], UR10 ;  /* 0x0000880a05ff75b2 */ /* 0x0004620008000100 */
[----:B------:R2:W1:Y:S02]  /*0a10*/  SYNCS.EXCH.64 URZ, [UR5+0x98], UR12 ;  /* 0x0000980c05ff75b2 */ /* 0x0004640008000100 */
[----:B--2---:R-:W-:Y:S01]  /*0a20*/  NOP ;  /* 0x0000000000007918 */ /* 0x004fe20000000000 */
.L_x_12:
        /* <DEDUP_REMOVED lines=20> */
[----:B------:R2:W1:Y:S02]  /*0b70*/  SYNCS.EXCH.64 URZ, [UR7+0xb8], UR4 ;  /* 0x0000b80407ff75b2 */ /* 0x0004640008000100 */
[----:B--2---:R-:W-:Y:S01]  /*0b80*/  NOP ;  /* 0x0000000000007918 */ /* 0x004fe20000000000 */
.L_x_13:
        /* <DEDUP_REMOVED lines=18> */
.L_x_14:
[----:B-1----:R-:W1:Y:S01]  /*0cb0*/  S2UR UR5, SR_CTAID.X ;  /* 0x00000000000579c3 */ /* 0x002e620000002500 */
[----:B------:R-:W-:-:S05]  /*0cc0*/  CS2R.32 R104, SR_CgaSize ;  /* 0x0000000000687805 */ /* 0x000fca0000008a00 */
[----:B------:R-:W-:-:S05]  /*0cd0*/  IMAD R104, R104, -0xa0, RZ ;  /* 0xffffff6068687824 */ /* 0x000fca00078e02ff */
[----:B------:R-:W-:-:S14]  /*0ce0*/  R2UR UR9, R104 ;  /* 0x00000000680972ca */ /* 0x000fdc00000e0000 */
[----:B------:R-:W2:Y:S01]  /*0cf0*/  LDCU UR9, c[0x0][UR9+0x2b0] ;  /* 0x00005600090977ac */ /* 0x000ea20008000800 */
[----:B------:R-:W-:Y:S01]  /*0d00*/  NOP ;  /* 0x0000000000007918 */ /* 0x000fe20000000000 */
[----:B------:R-:W-:-:S05]  /*0d10*/  CS2R.32 R104, SR_CgaSize ;  /* 0x0000000000687805 */ /* 0x000fca0000008a00 */
[----:B------:R-:W-:-:S05]  /*0d20*/  IMAD R104, R104, -0xa0, RZ ;  /* 0xffffff6068687824 */ /* 0x000fca00078e02ff */
[----:B------:R-:W-:-:S14]  /*0d30*/  R2UR UR7, R104 ;  /* 0x00000000680772ca */ /* 0x000fdc00000e0000 */
[----:B------:R-:W3:Y:S01]  /*0d40*/  LDCU UR7, c[0x0][UR7+0x2b4] ;  /* 0x00005680070777ac */ /* 0x000ee20008000800 */
[----:B------:R-:W4:Y:S08]  /*0d50*/  S2UR UR4, SR_CTAID.Y ;  /* 0x00000000000479c3 */ /* 0x000f300000002600 */
[----:B------:R-:W3:Y:S01]  /*0d60*/  LDC R9, c[0x0][0xb24] ;  /* 0x0002c900ff097b82 */ /* 0x000ee20000000800 */
[----:B-1----:R-:W-:-:S02]  /*0d70*/  I2FP.F32.U32 R4, UR5 ;  /* 0x0000000500047c45 */ /* 0x002fc40008201000 */
[----:B------:R-:W-:-:S05]  /*0d80*/  CS2R.32 R5, SR_CgaSize ;  /* 0x0000000000057805 */ /* 0x000fca0000008a00 */
[----:B------:R-:W-:-:S06]  /*0d90*/  IMAD R5, R5, -0xa0, RZ ;  /* 0xffffff6005057824 */ /* 0x000fcc00078e02ff */
[----:B------:R-:W1:Y:S01]  /*0da0*/  LDC R5, c[0x0][R5+0x2a0] ;  /* 0x0000a80005057b82 */ /* 0x000e620000000800 */
[----:B------:R-:W-:Y:S01]  /*0db0*/  MOV R21, UR5 ;  /* 0x0000000500157c02 */ /* 0x000fe20008000f00 */
[----:B--2---:R-:W-:Y:S01]  /*0dc0*/  FMUL R4, R4, UR9 ;  /* 0x0000000904047c20 */ /* 0x004fe20008400000 */
[----:B----4-:R-:W-:Y:S02]  /*0dd0*/  I2FP.F32.U32 R2, UR4 ;  /* 0x0000000400027c45 */ /* 0x010fe40008201000 */
[----:B------:R-:W-:-:S05]  /*0de0*/  CS2R.32 R3, SR_CgaSize ;  /* 0x0000000000037805 */ /* 0x000fca0000008a00 */
[----:B------:R-:W-:-:S06]  /*0df0*/  IMAD R3, R3, -0xa0, RZ ;  /* 0xffffff6003037824 */ /* 0x000fcc00078e02ff */
[----:B------:R-:W2:Y:S01]  /*0e00*/  LDC R3, c[0x0][R3+0x2a4] ;  /* 0x0000a90003037b82 */ /* 0x000ea20000000800 */
[----:B------:R-:W4:Y:S01]  /*0e10*/  F2I.U32.TRUNC.NTZ R104, R4 ;  /* 0x0000000400687305 */ /* 0x000f22000020f000 */
[----:B------:R-:W-:Y:S01]  /*0e20*/  MOV R20, UR4 ;  /* 0x0000000400147c02 */ /* 0x000fe20008000f00 */
[----:B---3--:R-:W-:-:S05]  /*0e30*/  FMUL R2, R2, UR7 ;  /* 0x0000000702027c20 */ /* 0x008fca0008400000 */
[----:B------:R-:W-:Y:S01]  /*0e40*/  BAR.SYNC.DEFER_BLOCKING 0x0 ;  /* 0x0000000000007b1d */ /* 0x000fe20000010000 */
[----:B------:R-:W-:-:S05]  /*0e50*/  ISETP.GE.AND P0, PT, R9, 0x1, PT ;  /* 0x000000010900780c */ /* 0x000fca0003f06270 */
[----:B------:R-:W3:Y:S02]  /*0e60*/  F2I.U32.TRUNC.NTZ R102, R2 ;  /* 0x0000000200667305 */ /* 0x000ee4000020f000 */
[----:B------:R-:W2:Y:S01]  /*0e70*/  S2UR UR36, SR_CTAID.Z ;  /* 0x00000000002479c3 */ /* 0x000ea20000002700 */
[----:B----4-:R-:W-:-:S05]  /*0e80*/  IADD3 R104, PT, PT, -R104, RZ, RZ ;  /* 0x000000ff68687210 */ /* 0x010fca0007ffe1ff */
[----:B-1----:R-:W-:Y:S01]  /*0e90*/  IMAD R104, R5, R104, UR5 ;  /* 0x0000000505687e24 */ /* 0x002fe2000f8e0268 */
[----:B---3--:R-:W-:-:S05]  /*0ea0*/  IADD3 R102, PT, PT, -R102, RZ, RZ ;  /* 0x000000ff66667210 */ /* 0x008fca0007ffe1ff */
[----:B--2---:R-:W-:Y:S01]  /*0eb0*/  IMAD R102, R3, R102, UR4 ;  /* 0x0000000403667e24 */ /* 0x004fe2000f8e0266 */
[----:B------:R-:W-:Y:S06]  /*0ec0*/  @!P0 BRA `(.L_x_15) ;  /* 0x0000000000b88947 */ /* 0x000fec0003800000 */
[----:B------:R-:W1:Y:S01]  /*0ed0*/  LDC.64 R4, c[0x0][0xb18] ;  /* 0x0002c600ff047b82 */ /* 0x000e620000000a00 */
[----:B------:R-:W-:-:S07]  /*0ee0*/  ISETP.NE.AND P0, PT, R9, 0x1, PT ;  /* 0x000000010900780c */ /* 0x000fce0003f05270 */
[----:B------:R-:W2:Y:S08]  /*0ef0*/  LDC R10, c[0x0][0xb0c] ;  /* 0x0002c300ff0a7b82 */ /* 0x000eb00000000800 */
[----:B------:R-:W3:Y:S08]  /*0f00*/  LDC R11, c[0x0][0x370] ;  /* 0x0000dc00ff0b7b82 */ /* 0x000ef00000000800 */
[----:B------:R-:W4:Y:S01]  /*0f10*/  LDC R12, c[0x0][0x374] ;  /* 0x0000dd00ff0c7b82 */ /* 0x000f220000000800 */
[----:B-1----:R-:W-:-:S07]  /*0f20*/  ISETP.NE.AND P1, PT, R4, 0x1, PT ;  /* 0x000000010400780c */ /* 0x002fce0003f25270 */
[----:B------:R-:W3:Y:S01]  /*0f30*/  LDC.64 R6, c[0x0][0xb10] ;  /* 0x0002c400ff067b82 */ /* 0x000ee20000000a00 */
[----:B--2---:R-:W-:-:S07]  /*0f40*/  ISETP.NE.AND P2, PT, R10, 0x1, PT ;  /* 0x000000010a00780c */ /* 0x004fce0003f45270 */
[----:B------:R-:W1:Y:S08]  /*0f50*/  LDC R8, c[0x0][0xb20] ;  /* 0x0002c800ff087b82 */ /* 0x000e700000000800 */
[----:B------:R-:W2:Y:S01]  /*0f60*/  LDC.64 R2, c[0x0][0xb28] ;  /* 0x0002ca00ff027b82 */ /* 0x000ea20000000a00 */
[----:B----4-:R-:W-:-:S04]  /*0f70*/  IMAD.HI.U32 R13, R12, R5, RZ ;  /* 0x000000050c0d7227 */ /* 0x010fc800078e00ff */
[----:B------:R-:W-:-:S04]  /*0f80*/  IMAD.HI.U32 R5, R20, R5, RZ ;  /* 0x0000000514057227 */ /* 0x000fc800078e00ff */
[----:B---3--:R-:W-:-:S04]  /*0f90*/  IMAD.HI.U32 R14, R11, R6, RZ ;  /* 0x000000060b0e7227 */ /* 0x008fc800078e00ff */
[C---:B------:R-:W-:Y:S01]  /*0fa0*/  IMAD.HI.U32 R16, R21.reuse, R6, RZ ;  /* 0x0000000615107227 */ /* 0x040fe200078e00ff */
[-C--:B------:R-:W-:Y:S02]  /*0fb0*/  @P2 SHF.R.U32.HI R11, RZ, R7.reuse, R14 ;  /* 0x00000007ff0b2219 */ /* 0x080fe4000001160e */
[-C--:B-1----:R-:W-:Y:S02]  /*0fc0*/  @P1 SHF.R.U32.HI R12, RZ, R8.reuse, R13 ;  /* 0x00000008ff0c1219 */ /* 0x082fe4000001160d */
[----:B------:R-:W-:Y:S02]  /*0fd0*/  SHF.R.U32.HI R5, RZ, R8, R5 ;  /* 0x00000008ff057219 */ /* 0x000fe40000011605 */
[----:B------:R-:W-:Y:S02]  /*0fe0*/  SHF.R.U32.HI R16, RZ, R7, R16 ;  /* 0x00000007ff107219 */ /* 0x000fe40000011610 */
[----:B------:R-:W-:Y:S01]  /*0ff0*/  SEL R5, R20, R5, !P1 ;  /* 0x0000000514057207 */ /* 0x000fe20004800000 */
[----:B--2---:R-:W-:Y:S01]  /*1000*/  IMAD.HI.U32 R14, R12, R2, RZ ;  /* 0x000000020c0e7227 */ /* 0x004fe200078e00ff */
[----:B------:R-:W-:-:S02]  /*1010*/  SEL R7, R21, R16, !P2 ;  /* 0x0000001015077207 */ /* 0x000fc40005000000 */
[----:B------:R-:W-:Y:S01]  /*1020*/  IADD3 R13, PT, PT, -R5, RZ, RZ ;  /* 0x000000ff050d7210 */ /* 0x000fe20007ffe1ff */
[----:B------:R-:W-:Y:S01]  /*1030*/  IMAD.HI.U32 R6, R11, R2, RZ ;  /* 0x000000020b067227 */ /* 0x000fe200078e00ff */
[----:B------:R-:W-:-:S03]  /*1040*/  @P0 SHF.R.U32.HI R12, RZ, R3, R14 ;  /* 0x00000003ff0c0219 */ /* 0x000fc6000001160e */
[----:B------:R-:W-:Y:S01]  /*1050*/  IMAD R13, R4, R13, R20 ;  /* 0x0000000d040d7224 */ /* 0x000fe200078e0214 */
[----:B------:R-:W-:Y:S01]  /*1060*/  @P0 SHF.R.U32.HI R11, RZ, R3, R6 ;  /* 0x00000003ff0b0219 */ /* 0x000fe20000011606 */
[----:B------:R-:W-:-:S04]  /*1070*/  IMAD R12, R12, R9, RZ ;  /* 0x000000090c0c7224 */ /* 0x000fc800078e02ff */
[----:B------:R-:W-:Y:S01]  /*1080*/  IMAD R6, R11, R9, RZ ;  /* 0x000000090b067224 */ /* 0x000fe200078e02ff */
[----:B------:R-:W-:-:S04]  /*1090*/  ISETP.GE.AND P1, PT, R5, R12, PT ;  /* 0x0000000c0500720c */ /* 0x000fc80003f26270 */
[----:B------:R-:W-:Y:S01]  /*10a0*/  ISETP.GE.OR P1, PT, R7, R6, P1 ;  /* 0x000000060700720c */ /* 0x000fe20000f26670 */
[----:B------:R-:W-:-:S05]  /*10b0*/  IMAD.HI.U32 R6, R5, R2, RZ ;  /* 0x0000000205067227 */ /* 0x000fca00078e00ff */
[----:B------:R-:W-:-:S04]  /*10c0*/  SHF.R.U32.HI R6, RZ, R3, R6 ;  /* 0x00000003ff067219 */ /* 0x000fc80000011606 */
[----:B------:R-:W-:-:S03]  /*10d0*/  SEL R6, R5, R6, !P0 ;  /* 0x0000000605067207 */ /* 0x000fc60004000000 */
[----:B------:R-:W-:Y:S01]  /*10e0*/  @!P1 IMAD.HI.U32 R8, R7, R2, RZ ;  /* 0x0000000207089227 */ /* 0x000fe200078e00ff */
[----:B------:R-:W-:-:S04]  /*10f0*/  IADD3 R2, PT, PT, -R6, RZ, RZ ;  /* 0x000000ff06027210 */ /* 0x000fc80007ffe1ff */
[----:B------:R-:W-:Y:S01]  /*1100*/  @!P1 SHF.R.U32.HI R8, RZ, R3, R8 ;  /* 0x00000003ff089219 */ /* 0x000fe20000011608 */
[----:B------:R-:W-:-:S03]  /*1110*/  IMAD R2, R9, R2, R5 ;  /* 0x0000000209027224 */ /* 0x000fc600078e0205 */
[----:B------:R-:W-:-:S05]  /*1120*/  @!P1 SEL R3, R7, R8, !P0 ;  /* 0x0000000807039207 */ /* 0x000fca0004000000 */
[--C-:B------:R-:W-:Y:S02]  /*1130*/  @!P1 IMAD.IADD R6, R6, 0x1, -R3.reuse ;  /* 0x0000000106069824 */ /* 0x100fe400078e0a03 */
[----:B------:R-:W-:Y:S01]  /*1140*/  @!P1 IMAD R3, R2, R11, R3 ;  /* 0x0000000b02039224 */ /* 0x000fe200078e0203 */
[----:B------:R-:W-:Y:S01]  /*1150*/  IADD3 R2, PT, PT, -R7, RZ, RZ ;  /* 0x000000ff07027210 */ /* 0x000fe20007ffe1ff */
[----:B------:R-:W-:Y:S02]  /*1160*/  @!P1 IMAD R5, R6, R9, R7 ;  /* 0x0000000906059224 */ /* 0x000fe400078e0207 */
[----:B------:R-:W-:Y:S02]  /*1170*/  @!P1 IMAD.MOV.U32 R7, RZ, RZ, R3 ;  /* 0x000000ffff079224 */ /* 0x000fe400078e0003 */
[----:B------:R-:W-:Y:S02]  /*1180*/  IMAD R2, R10, R2, R21 ;  /* 0x000000020a027224 */ /* 0x000fe400078e0215 */
[----:B------:R-:W-:-:S02]  /*1190*/  IMAD R20, R5, R4, R13 ;  /* 0x0000000405147224 */ /* 0x000fc400078e020d */
[----:B------:R-:W-:Y:S02]  /*11a0*/  IMAD R21, R7, R10, R2 ;  /* 0x0000000a07157224 */ /* 0x000fe400078e0202 */
.L_x_15:
[----:B------:R-:W1:Y:S01]  /*11b0*/  LDCU UR4, c[0x0][0xb30] ;  /* 0x00016600ff0477ac */ /* 0x000e620008000800 */
[----:B------:R-:W2:Y:S08]  /*11c0*/  S2UR UR37, SR_CgaCtaId ;  /* 0x00000000002579c3 */ /* 0x000eb00000008800 */
[----:B------:R-:W3:Y:S01]  /*11d0*/  LDC R40, c[0x0][0xb24] ;  /* 0x0002c900ff287b82 */ /* 0x000ee20000000800 */
[----:B-1----:R-:W-:-:S09]  /*11e0*/  UISETP.NE.AND UP1, UPT, UR4, 0x1, UPT ;  /* 0x000000010400788c */ /* 0x002fd2000bf25270 */
[----:B--2---:R-:W-:Y:S05]  /*11f0*/  BRA.U UP1, `(.L_x_16) ;  /* 0x0000000101407547 */ /* 0x004fea000b800000 */
[----:B------:R-:W1:Y:S08]  /*1200*/  LDC.64 R4, c[0x0][0xb10] ;  /* 0x0002c400ff047b82 */ /* 0x000e700000000a00 */
[----:B------:R-:W2:Y:S08]  /*1210*/  LDC.64 R2, c[0x0][0xb18] ;  /* 0x0002c600ff027b82 */ /* 0x000eb00000000a00 */
[----:B------:R-:W4:Y:S08]  /*1220*/  LDC R6, c[0x0][0xb20] ;  /* 0x0002c800ff067b82 */ /* 0x000f300000000800 */
[----:B------:R-:W3:Y:S01]  /*1230*/  LDC R8, c[0x0][0xb0c] ;  /* 0x0002c300ff087b82 */ /* 0x000ee20000000800 */
[----:B-1----:R-:W-:-:S05]  /*1240*/  IMAD.HI.U32 R4, R21, R4, RZ ;  /* 0x0000000415047227 */ /* 0x002fca00078e00ff */
[----:B------:R-:W-:Y:S01]  /*1250*/  SHF.R.U32.HI R4, RZ, R5, R4 ;  /* 0x00000005ff047219 */ /* 0x000fe20000011604 */
[----:B--2---:R-:W-:Y:S01]  /*1260*/  IMAD.HI.U32 R3, R20, R3, RZ ;  /* 0x0000000314037227 */ /* 0x004fe200078e00ff */
[----:B------:R-:W-:-:S04]  /*1270*/  ISETP.NE.AND P0, PT, R2, 0x1, PT ;  /* 0x000000010200780c */ /* 0x000fc80003f05270 */
[----:B----4-:R-:W-:-:S04]  /*1280*/  SHF.R.U32.HI R3, RZ, R6, R3 ;  /* 0x00000006ff037219 */ /* 0x010fc80000011603 */
[----:B------:R-:W-:Y:S02]  /*1290*/  SEL R3, R20, R3, !P0 ;  /* 0x0000000314037207 */ /* 0x000fe40004000000 */
[----:B---3--:R-:W-:-:S04]  /*12a0*/  ISETP.NE.AND P1, PT, R8, 0x1, PT ;  /* 0x000000010800780c */ /* 0x008fc80003f25270 */
[----:B------:R-:W-:-:S05]  /*12b0*/  SEL R4, R21, R4, !P1 ;  /* 0x0000000415047207 */ /* 0x000fca0004800000 */
[----:B------:R-:W-:Y:S02]  /*12c0*/  IMAD.IADD R5, R3, 0x1, -R4 ;  /* 0x0000000103057824 */ /* 0x000fe400078e0a04 */
[----:B------:R-:W-:Y:S02]  /*12d0*/  IMAD.IADD R3, R4, 0x1, -R3 ;  /* 0x0000000104037824 */ /* 0x000fe400078e0a03 */
[----:B------:R-:W-:Y:S02]  /*12e0*/  IMAD R21, R5, R8, R21 ;  /* 0x0000000805157224 */ /* 0x000fe400078e0215 */
[----:B------:R-:W-:-:S07]  /*12f0*/  IMAD R20, R3, R2, R20 ;  /* 0x0000000203147224 */ /* 0x000fce00078e0214 */
.L_x_16:
[----:B------:R-:W-:Y:S01]  /*1300*/  BAR.SYNC.DEFER_BLOCKING 0x0 ;  /* 0x0000000000007b1d */ /* 0x000fe20000010000 */
[----:B------:R-:W-:Y:S01]  /*1310*/  UISETP.NE.AND UP1, UPT, UR8, 0x2, UPT ;  /* 0x000000020800788c */ /* 0x000fe2000bf25270 */
[----:B------:R-:W-:Y:S02]  /*1320*/  ISETP.NE.OR P5, PT, R0, 0x2, !P5 ;  /* 0x000000020000780c */ /* 0x000fe40006fa5670 */
[----:B------:R-:W-:-:S06]  /*1330*/  LOP3.LUT R2, R117, 0x1f, RZ, 0xc0, !PT ;  /* 0x0000001f75027812 */ /* 0x000fcc00078ec0ff */
[----:B------:R-:W-:Y:S05]  /*1340*/  BRA.U UP1, `(.L_x_17) ;  /* 0x00000011013c7547 */ /* 0x000fea000b800000 */
[----:B------:R-:W1:Y:S01]  /*1350*/  LDCU UR13, c[0x0][0x38c] ;  /* 0x00007180ff0d77ac */ /* 0x000e620008000800 */
[----:B------:R-:W2:Y:S01]  /*1360*/  LDC R9, c[0x0][0x370] ;  /* 0x0000dc00ff097b82 */ /* 0x000ea20000000800 */
[----:B------:R-:W-:Y:S01]  /*1370*/  PLOP3.LUT P1, PT, PT, PT, UP2, 0x80, 0x8 ;  /* 0x000000000008781c */ /* 0x000fe20003f2f028 */
[----:B------:R-:W-:Y:S01]  /*1380*/  HFMA2 R12, -RZ, RZ, 0, 0 ;  /* 0x00000000ff0c7431 */ /* 0x000fe200000001ff */
[----:B------:R-:W-:Y:S01]  /*1390*/  ISETP.EQ.OR P4, PT, R2, RZ, P5 ;  /* 0x000000ff0200720c */ /* 0x000fe20002f82670 */
[----:B------:R-:W-:Y:S01]  /*13a0*/  IMAD.MOV.U32 R15, RZ, RZ, 0x1 ;  /* 0x00000001ff0f7424 */ /* 0x000fe200078e00ff */
[----:B------:R-:W-:Y:S01]  /*13b0*/  PLOP3.LUT P1, PT, P1, PT, PT, 0x8, 0x80 ;  /* 0x000000000080781c */ /* 0x000fe20000f2e170 */
[----:B------:R-:W-:Y:S01]  /*13c0*/  IMAD.MOV.U32 R14, RZ, RZ, RZ ;  /* 0x000000ffff0e7224 */ /* 0x000fe200078e00ff */
[----:B------:R-:W-:Y:S01]  /*13d0*/  MOV R8, 0x1 ;  /* 0x0000000100087802 */ /* 0x000fe20000000f00 */
[----:B------:R-:W4:Y:S01]  /*13e0*/  LDC R0, c[0x0][0x374] ;  /* 0x0000dd00ff007b82 */ /* 0x000f220000000800 */
[----:B------:R-:W-:Y:S01]  /*13f0*/  IMAD.MOV.U32 R10, RZ, RZ, RZ ;  /* 0x000000ffff0a7224 */ /* 0x000fe200078e00ff */
[----:B------:R-:W2:Y:S01]  /*1400*/  LDCU.64 UR22, c[0x0][0x348] ;  /* 0x00006900ff1677ac */ /* 0x000ea20008000a00 */
[----:B------:R-:W-:Y:S01]  /*1410*/  UMOV UR6, URZ ;  /* 0x000000ff00067c82 */ /* 0x000fe20008000000 */
[----:B-1----:R-:W-:-:S04]  /*1420*/  UIADD3 UR5, UPT, UPT, UR13, 0x1f, URZ ;  /* 0x0000001f0d057890 */ /* 0x002fc8000fffe0ff */
[----:B------:R-:W-:-:S04]  /*1430*/  USHF.R.S32.HI UR4, URZ, 0x1f, UR5 ;  /* 0x0000001fff047899 */ /* 0x000fc80008011405 */
[----:B------:R-:W-:-:S04]  /*1440*/  ULEA.HI UR4, UR4, UR5, URZ, 0x5 ;  /* 0x0000000504047291 */ /* 0x000fc8000f8f28ff */
[----:B------:R-:W-:Y:S02]  /*1450*/  USHF.R.S32.HI UR15, URZ, 0x5, UR4 ;  /* 0x00000005ff0f7899 */ /* 0x000fe40008011404 */
[----:B------:R-:W-:Y:S02]  /*1460*/  UIADD3 UR4, UPT, UPT, UR13, -0x1, URZ ;  /* 0xffffffff0d047890 */ /* 0x000fe4000fffe0ff */
[----:B------:R-:W-:Y:S02]  /*1470*/  UISETP.LT.U32.AND UP0, UPT, UR15, 0x3, UPT ;  /* 0x000000030f00788c */ /* 0x000fe4000bf01070 */
[----:B------:R-:W-:Y:S02]  /*1480*/  UISETP.GE.U32.AND UP1, UPT, UR4, -0x3f, UPT ;  /* 0xffffffc10400788c */ /* 0x000fe4000bf26070 */
[----:B------:R-:W-:Y:S02]  /*1490*/  USEL UR14, UR15, 0x3, UP0 ;  /* 0x000000030f0e7887 */ /* 0x000fe40008000000 */
[----:B------:R-:W-:-:S02]  /*14a0*/  UIADD3 UR13, UPT, UPT, UR13, 0x3e, URZ ;  /* 0x0000003e0d0d7890 */ /* 0x000fc4000fffe0ff */
[----:B------:R-:W-:Y:S02]  /*14b0*/  UIADD3 UR5, UPT, UPT, UR14, -0x1, URZ ;  /* 0xffffffff0e057890 */ /* 0x000fe4000fffe0ff */
[----:B------:R-:W-:-:S03]  /*14c0*/  UIADD3 UR7, UPT, UPT, UR15, -UR14, URZ ;  /* 0x8000000e0f077290 */ /* 0x000fc6000fffe0ff */
[----:B------:R-:W-:-:S04]  /*14d0*/  @UP1 UIADD3 UR5, UPT, UPT, UR14, URZ, URZ ;  /* 0x000000ff0e051290 */ /* 0x000fc8000fffe0ff */
[----:B--2---:R-:W-:-:S12]  /*14e0*/  UIADD3 UR5, UPT, UPT, UR5, 0x1, URZ ;  /* 0x0000000105057890 */ /* 0x004fd8000fffe0ff */
.L_x_35:
[----:B------:R-:W-:Y:S01]  /*14f0*/  UISETP.NE.AND UP0, UPT, UR37, URZ, UPT ;  /* 0x000000ff2500728c */ /* 0x000fe2000bf05270 */
[----:B------:R-:W1:Y:S08]  /*1500*/  S2UR UR37, SR_CgaCtaId ;  /* 0x00000000002579c3 */ /* 0x000e700000008800 */
[----:B------:R-:W-:Y:S05]  /*1510*/  BRA.U UP0, `(.L_x_18) ;  /* 0x0000000100347547 */ /* 0x000fea000b800000 */
[----:B------:R-:W2:Y:S01]  /*1520*/  S2R R2, SR_CgaCtaId ;  /* 0x0000000000027919 */ /* 0x000ea20000008800 */
[----:B------:R-:W-:-:S04]  /*1530*/  MOV R3, 0x400 ;  /* 0x0000040000037802 */ /* 0x000fc80000000f00 */
[----:B--2---:R-:W-:Y:S02]  /*1540*/  LEA R3, R2, R3, 0x18 ;  /* 0x0000000302037211 */ /* 0x004fe400078ec0ff */
[----:B------:R-:W-:-:S03]  /*1550*/  SHF.L.U32 R2, R8, 0x1f, RZ ;  /* 0x0000001f08027819 */ /* 0x000fc600000006ff */
[----:B------:R-:W-:-:S04]  /*1560*/  IMAD R3, R10, 0x8, R3 ;  /* 0x000000080a037824 */ /* 0x000fc800078e0203 */
[----:B------:R-:W2:Y:S02]  /*1570*/  SYNCS.PHASECHK.TRANS64.TRYWAIT P0, [R3+URZ+0xd0], R2 ;  /* 0x0000d002030075a7 */ /* 0x000ea400080011ff */
[----:B--2---:R-:W-:Y:S05]  /*1580*/  @!P0 BRA `(.L_x_19) ;  /* 0x000000bc00688947 */ /* 0x004fea0003800000 */
.L_x_164:
[----:B------:R-:W-:Y:S01]  /*1590*/  VIADD R10, R10, 0x1 ;  /* 0x000000010a0a7836 */ /* 0x000fe20000000000 */
[----:B------:R2:W-:Y:S04]  /*15a0*/  SYNCS.ARRIVE.TRANS64.A1T0 RZ, [R3+URZ+0xc0], RZ ;  /* 0x0000c0ff03ff79a7 */ /* 0x0005e800081000ff */
[----:B------:R-:W-:-:S04]  /*15b0*/  ISETP.NE.AND P0, PT, R10, 0x2, PT ;  /* 0x000000020a00780c */ /* 0x000fc80003f05270 */
[----:B------:R-:W-:Y:S02]  /*15c0*/  SEL R10, R10, RZ, P0 ;  /* 0x000000ff0a0a7207 */ /* 0x000fe40000000000 */
[----:B--2---:R-:W-:-:S04]  /*15d0*/  SEL R3, RZ, 0x1, P0 ;  /* 0x00000001ff037807 */ /* 0x004fc80000000000 */
[----:B------:R-:W-:-:S07]  /*15e0*/  LOP3.LUT R8, R8, R3, RZ, 0x3c, !PT ;  /* 0x0000000308087212 */ /* 0x000fce00078e3cff */
.L_x_18:
[----:B------:R-:W-:Y:S01]  /*15f0*/  UMOV UR4, 0x400 ;  /* 0x0000040000047882 */ /* 0x000fe20000000000 */
[----:B------:R-:W-:Y:S01]  /*1600*/  SHF.L.U32 R2, R15, 0x1f, RZ ;  /* 0x0000001f0f027819 */ /* 0x000fe200000006ff */
[----:B-1----:R-:W-:Y:S01]  /*1610*/  ULEA UR4, UR37, UR4, 0x18 ;  /* 0x0000000425047291 */ /* 0x002fe2000f8ec0ff */
[----:B------:R-:W-:Y:S01]  /*1620*/  R2UR UR35, R21 ;  /* 0x00000000152372ca */ /* 0x000fe200000e0000 */
[----:B------:R-:W-:Y:S01]  /*1630*/  UISETP.GE.U32.AND UP0, UPT, UR13, 0x3f, UPT ;  /* 0x0000003f0d00788c */ /* 0x000fe2000bf06070 */
[----:B------:R-:W-:Y:S01]  /*1640*/  R2UR UR11, R20 ;  /* 0x00000000140b72ca */ /* 0x000fe200000e0000 */
[----:B------:R-:W-:Y:S01]  /*1650*/  ULEA UR8, UR6, UR4, 0x3 ;  /* 0x0000000406087291 */ /* 0x000fe2000f8e18ff */
[----:B------:R-:W-:-:S08]  /*1660*/  UMOV UR24, URZ ;  /* 0x000000ff00187c82 */ /* 0x000fd00008000000 */
[----:B------:R1:W2:Y:S01]  /*1670*/  SYNCS.PHASECHK.TRANS64.TRYWAIT P0, [UR8+0x18], R2 ;  /* 0x00001802ff0075a7 */ /* 0x0002a20008001108 */
[----:B------:R-:W-:Y:S02]  /*1680*/  USHF.L.U32 UR35, UR35, 0x7, URZ ;  /* 0x0000000723237899 */ /* 0x000fe400080006ff */
[----:B------:R-:W-:Y:S01]  /*1690*/  USHF.L.U32 UR11, UR11, 0x8, URZ ;  /* 0x000000080b0b7899 */ /* 0x000fe200080006ff */
[----:B------:R-:W-:Y:S11]  /*16a0*/  BRA.U !UP0, `(.L_x_20) ;  /* 0x0000000108a87547 */ /* 0x000ff6000b800000 */
[----:B------:R-:W-:Y:S01]  /*16b0*/  UMOV UR16, URZ ;  /* 0x000000ff00107c82 */ /* 0x000fe20008000000 */
[----:B------:R-:W-:-:S05]  /*16c0*/  UMOV UR17, UR6 ;  /* 0x0000000600117c82 */ /* 0x000fca0008000000 */
.L_x_25:
[----:B-1----:R-:W-:Y:S01]  /*16d0*/  ULEA UR33, UR17, UR4, 0x3 ;  /* 0x0000000411217291 */ /* 0x002fe2000f8e18ff */
[----:B--2---:R-:W-:Y:S01]  /*16e0*/  @!P5 MOV R3, 0xc000 ;  /* 0x0000c0000003d802 */ /* 0x004fe20000000f00 */
[----:B--2---:R-:W-:Y:S10]  /*16f0*/  @P0 BRA `(.L_x_21) ;  /* 0x00000000000c0947 */ /* 0x004ff40003800000 */
[----:B------:R-:W-:-:S04]  /*1700*/  SHF.L.U32 R5, R15, 0x1f, RZ ;  /* 0x0000001f0f057819 */ /* 0x000fc800000006ff */
[----:B------:R-:W2:Y:S02]  /*1710*/  SYNCS.PHASECHK.TRANS64.TRYWAIT P0, [UR33+0x18], R5 ;  /* 0x00001805ff0075a7 */ /* 0x000ea40008001121 */
[----:B--2---:R-:W-:Y:S05]  /*1720*/  @!P0 BRA `(.L_x_22) ;  /* 0x000000bc00148947 */ /* 0x004fea0003800000 */
.L_x_21:
[----:B------:R2:W-:Y:S01]  /*1730*/  @!P5 SYNCS.ARRIVE.TRANS64 RZ, [UR33], R3 ;  /* 0x00000003ffffd9a7 */ /* 0x0005e20008000021 */
[----:B------:R-:W-:Y:S04]  /*1740*/  BSSY.RECONVERGENT B0, `(.L_x_23) ;  /* 0x0000003000007945 */ /* 0x000fe80003800200 */
[----:B------:R-:W-:Y:S05]  /*1750*/  @P4 BRA `(.L_x_24) ;  /* 0x0000000000044947 */ /* 0x000fea0003800000 */
[----:B------:R-:W-:Y:S05]  /*1760*/  BPT.TRAP 0x1 ;  /* 0x000000040000795c */ /* 0x000fea0000300000 */
.L_x_24:
[----:B------:R-:W-:Y:S05]  /*1770*/  BSYNC.RECONVERGENT B0 ;  /* 0x0000000000007941 */ /* 0x000fea0003800200 */
.L_x_23:
[----:B------:R-:W-:Y:S02]  /*1780*/  UIADD3 UR6, UPT, UPT, UR17, 0x1, URZ ;  /* 0x0000000111067890 */ /* 0x000fe4000fffe0ff */
[----:B------:R-:W-:Y:S02]  /*1790*/  ULEA UR32, UR17, UR4, 0xe ;  /* 0x0000000411207291 */ /* 0x000fe4000f8e70ff */
[----:B------:R-:W-:Y:S02]  /*17a0*/  UISETP.NE.AND UP0, UPT, UR6, 0x3, UPT ;  /* 0x000000030600788c */ /* 0x000fe4000bf05270 */
[----:B------:R-:W-:Y:S02]  /*17b0*/  UIADD3 UR26, UP1, UPT, UR22, 0x80, URZ ;  /* 0x00000080161a7890 */ /* 0x000fe4000ff3e0ff */
[----:B------:R-:W-:Y:S02]  /*17c0*/  USEL UR9, URZ, 0x1, UP0 ;  /* 0x00000001ff097887 */ /* 0x000fe40008000000 */
[----:B------:R-:W-:-:S02]  /*17d0*/  USEL UR6, UR6, URZ, UP0 ;  /* 0x000000ff06067287 */ /* 0x000fc40008000000 */
[----:B------:R-:W-:Y:S02]  /*17e0*/  UIADD3 UR20, UP0, UPT, UR22, 0x180, URZ ;  /* 0x0000018016147890 */ /* 0x000fe4000ff1e0ff */
[----:B------:R-:W-:Y:S01]  /*17f0*/  ULEA UR8, UR6, UR4, 0x3 ;  /* 0x0000000406087291 */ /* 0x000fe2000f8e18ff */
[----:B------:R-:W-:Y:S01]  /*1800*/  LOP3.LUT R15, R15, UR9, RZ, 0x3c, !PT ;  /* 0x000000090f0f7c12 */ /* 0x000fe2000f8e3cff */
[----:B------:R-:W-:Y:S02]  /*1810*/  USHF.L.U32 UR34, UR16, 0x5, URZ ;  /* 0x0000000510227899 */ /* 0x000fe400080006ff */
[----:B------:R-:W-:Y:S01]  /*1820*/  UIADD3.X UR27, UPT, UPT, URZ, UR23, URZ, UP1, !UPT ;  /* 0x00000017ff1b7290 */ /* 0x000fe20008ffe4ff */
[----:B-1----:R-:W-:Y:S01]  /*1830*/  SHF.L.U32 R2, R15, 0x1f, RZ ;  /* 0x0000001f0f027819 */ /* 0x002fe200000006ff */
[----:B------:R-:W-:Y:S02]  /*1840*/  UIADD3 UR32, UPT, UPT, UR32, 0x10800, URZ ;  /* 0x0001080020207890 */ /* 0x000fe4000fffe0ff */
[----:B------:R-:W-:Y:S01]  /*1850*/  UIADD3.X UR21, UPT, UPT, URZ, UR23, URZ, UP0, !UPT ;  /* 0x00000017ff157290 */ /* 0x000fe200087fe4ff */
[----:B------:R1:W1:Y:S01]  /*1860*/  SYNCS.PHASECHK.TRANS64.TRYWAIT P0, [UR8+0x18], R2 ;  /* 0x00001802ff0075a7 */ /* 0x0002620008001108 */
[----:B------:R-:W-:Y:S01]  /*1870*/  ULEA UR8, UR17, UR4, 0xf ;  /* 0x0000000411087291 */ /* 0x000fe2000f8e78ff */
[----:B------:R-:W-:Y:S01]  /*1880*/  UMOV UR18, 0x0 ;  /* 0x0000000000127882 */ /* 0x000fe20000000000 */
[----:B------:R-:W-:-:S02]  /*1890*/  UMOV UR19, 0x10000000 ;  /* 0x1000000000137882 */ /* 0x000fc40000000000 */
[----:B------:R-:W-:Y:S01]  /*18a0*/  UIADD3 UR8, UPT, UPT, UR8, 0x1c800, URZ ;  /* 0x0001c80008087890 */ /* 0x000fe2000fffe0ff */
[----:B------:R1:W-:Y:S01]  /*18b0*/  UTMALDG.3D [UR32], [UR26], desc[UR18] ;  /* 0x000012201a0075b4 */ /* 0x0003e20008011000 */
[----:B------:R-:W-:Y:S01]  /*18c0*/  UMOV UR12, UR36 ;  /* 0x00000024000c7c82 */ /* 0x000fe20008000000 */
[----:B------:R-:W-:Y:S01]  /*18d0*/  UMOV UR9, UR33 ;  /* 0x0000002100097c82 */ /* 0x000fe20008000000 */
[----:B------:R-:W-:Y:S01]  /*18e0*/  UMOV UR10, UR34 ;  /* 0x00000022000a7c82 */ /* 0x000fe20008000000 */
[----:B------:R-:W-:Y:S01]  /*18f0*/  UIADD3 UR16, UPT, UPT, UR16, 0x1, URZ ;  /* 0x0000000110107890 */ /* 0x000fe2000fffe0ff */
[----:B------:R-:W-:Y:S01]  /*1900*/  UMOV UR24, UR5 ;  /* 0x0000000500187c82 */ /* 0x000fe20008000000 */
[----:B------:R-:W-:Y:S02]  /*1910*/  UMOV UR17, UR6 ;  /* 0x0000000600117c82 */ /* 0x000fe40008000000 */
[----:B------:R1:W-:Y:S01]  /*1920*/  UTMALDG.3D [UR8], [UR20], desc[UR18] ;  /* 0x00001208140075b4 */ /* 0x0003e20008011000 */
[----:B------:R-:W-:-:S09]  /*1930*/  UISETP.NE.AND UP0, UPT, UR16, UR5, UPT ;  /* 0x000000051000728c */ /* 0x000fd2000bf05270 */
[----:B------:R-:W-:Y:S05]  /*1940*/  BRA.U UP0, `(.L_x_25) ;  /* 0xfffffffd00607547 */ /* 0x000fea000b83ffff */
.L_x_20:
[----:B-1----:R-:W-:Y:S01]  /*1950*/  ULEA UR8, UR6, UR4, 0x3 ;  /* 0x0000000406087291 */ /* 0x002fe2000f8e18ff */
[----:B------:R-:W-:Y:S01]  /*1960*/  SHF.L.U32 R2, R15, 0x1f, RZ ;  /* 0x0000001f0f027819 */ /* 0x000fe200000006ff */
[----:B------:R-:W-:Y:S01]  /*1970*/  @!P1 SYNCS.ARRIVE.TRANS64.A1T0 RZ, [UR4+0x78], RZ ;  /* 0x000078ffffff99a7 */ /* 0x000fe20008100004 */
[----:B------:R-:W-:-:S06]  /*1980*/  UISETP.GT.AND UP0, UPT, UR15, UR14, UPT ;  /* 0x0000000e0f00728c */ /* 0x000fcc000bf04270 */
[----:B--2---:R1:W2:Y:S03]  /*1990*/  SYNCS.PHASECHK.TRANS64.TRYWAIT P0, [UR8+0x18], R2 ;  /* 0x00001802ff0075a7 */ /* 0x0042a60008001108 */
[----:B------:R-:W-:Y:S05]  /*19a0*/  BRA.U !UP0, `(.L_x_26) ;  /* 0x0000000108ac7547 */ /* 0x000fea000b800000 */
[----:B------:R-:W-:Y:S01]  /*19b0*/  UIADD3 UR21, UPT, UPT, UR7, UR24, URZ ;  /* 0x0000001807157290 */ /* 0x000fe2000fffe0ff */
[----:B------:R-:W-:-:S11]  /*19c0*/  UMOV UR25, UR6 ;  /* 0x0000000600197c82 */ /* 0x000fd60008000000 */
.L_x_31:
[----:B-1----:R-:W-:Y:S01]  /*19d0*/  ULEA UR17, UR25, UR4, 0x3 ;  /* 0x0000000419117291 */ /* 0x002fe2000f8e18ff */
[----:B--2---:R-:W-:Y:S01]  /*19e0*/  @!P5 MOV R3, 0xc000 ;  /* 0x0000c0000003d802 */ /* 0x004fe20000000f00 */
[----:B--2---:R-:W-:Y:S10]  /*19f0*/  @P0 BRA `(.L_x_27) ;  /* 0x00000000000c0947 */ /* 0x004ff40003800000 */
[----:B------:R-:W-:-:S04]  /*1a00*/  SHF.L.U32 R5, R15, 0x1f, RZ ;  /* 0x0000001f0f057819 */ /* 0x000fc800000006ff */
[----:B------:R-:W2:Y:S02]  /*1a10*/  SYNCS.PHASECHK.TRANS64.TRYWAIT P0, [UR17+0x18], R5 ;  /* 0x00001805ff0075a7 */ /* 0x000ea40008001111 */
[----:B--2---:R-:W-:Y:S05]  /*1a20*/  @!P0 BRA `(.L_x_28) ;  /* 0x000000b8006c8947 */ /* 0x004fea0003800000 */
.L_x_27:
[----:B------:R2:W-:Y:S01]  /*1a30*/  @!P5 SYNCS.ARRIVE.TRANS64 RZ, [UR17], R3 ;  /* 0x00000003ffffd9a7 */ /* 0x0005e20008000011 */
[----:B------:R-:W-:Y:S04]  /*1a40*/  BSSY.RECONVERGENT B0, `(.L_x_29) ;  /* 0x0000003000007945 */ /* 0x000fe80003800200 */
[----:B------:R-:W-:Y:S05]  /*1a50*/  @P4 BRA `(.L_x_30) ;  /* 0x0000000000044947 */ /* 0x000fea0003800000 */
[----:B------:R-:W-:Y:S05]  /*1a60*/  BPT.TRAP 0x1 ;  /* 0x000000040000795c */ /* 0x000fea0000300000 */
.L_x_30:
[----:B------:R-:W-:Y:S05]  /*1a70*/  BSYNC.RECONVERGENT B0 ;  /* 0x0000000000007941 */ /* 0x000fea0003800200 */
.L_x_29:
        /* <DEDUP_REMOVED lines=10> */
[----:B------:R-:W-:Y:S01]  /*1b20*/  UIADD3 UR16, UPT, UPT, UR16, 0x10800, URZ ;  /* 0x0001080010107890 */ /* 0x000fe2000fffe0ff */
[----:B-1----:R-:W-:Y:S01]  /*1b30*/  SHF.L.U32 R2, R15, 0x1f, RZ ;  /* 0x0000001f0f027819 */ /* 0x002fe200000006ff */
[----:B------:R-:W-:Y:S02]  /*1b40*/  UIADD3.X UR31, UPT, UPT, URZ, UR23, URZ, UP1, !UPT ;  /* 0x00000017ff1f7290 */ /* 0x000fe40008ffe4ff */
[----:B------:R-:W-:Y:S01]  /*1b50*/  UIADD3.X UR29, UPT, UPT, URZ, UR23, URZ, UP0, !UPT ;  /* 0x00000017ff1d7290 */ /* 0x000fe200087fe4ff */
[----:B------:R1:W1:Y:S01]  /*1b60*/  SYNCS.PHASECHK.TRANS64.TRYWAIT P0, [UR8+0x18], R2 ;  /* 0x00001802ff0075a7 */ /* 0x0002620008001108 */
[----:B------:R-:W-:Y:S01]  /*1b70*/  ULEA UR8, UR25, UR4, 0xf ;  /* 0x0000000419087291 */ /* 0x000fe2000f8e78ff */
[----:B------:R-:W-:Y:S01]  /*1b80*/  UMOV UR26, 0x0 ;  /* 0x00000000001a7882 */ /* 0x000fe20000000000 */
[----:B------:R-:W-:-:S02]  /*1b90*/  UMOV UR27, 0x10000000 ;  /* 0x10000000001b7882 */ /* 0x000fc40000000000 */
[----:B------:R-:W-:Y:S01]  /*1ba0*/  UIADD3 UR8, UPT, UPT, UR8, 0x1c800, URZ ;  /* 0x0001c80008087890 */ /* 0x000fe2000fffe0ff */
[----:B------:R-:W-:Y:S01]  /*1bb0*/  UMOV UR19, UR35 ;  /* 0x0000002300137c82 */ /* 0x000fe20008000000 */
[----:B------:R-:W-:Y:S01]  /*1bc0*/  UMOV UR20, UR36 ;  /* 0x0000002400147c82 */ /* 0x000fe20008000000 */
[----:B------:R-:W-:Y:S01]  /*1bd0*/  UMOV UR12, UR36 ;  /* 0x00000024000c7c82 */ /* 0x000fe20008000000 */
[----:B------:R-:W-:Y:S01]  /*1be0*/  UMOV UR9, UR17 ;  /* 0x0000001100097c82 */ /* 0x000fe20008000000 */
[----:B------:R-:W-:Y:S01]  /*1bf0*/  UMOV UR10, UR18 ;  /* 0x00000012000a7c82 */ /* 0x000fe20008000000 */
[----:B------:R1:W-:Y:S01]  /*1c00*/  UTMALDG.3D [UR16], [UR30], desc[UR26] ;  /* 0x00001a101e0075b4 */ /* 0x0003e20008011000 */
[----:B------:R-:W-:Y:S01]  /*1c10*/  UIADD3 UR24, UPT, UPT, UR24, 0x1, URZ ;  /* 0x0000000118187890 */ /* 0x000fe2000fffe0ff */
[----:B------:R-:W-:-:S03]  /*1c20*/  UMOV UR25, UR6 ;  /* 0x0000000600197c82 */ /* 0x000fc60008000000 */
[----:B------:R-:W-:Y:S01]  /*1c30*/  UISETP.NE.AND UP0, UPT, UR24, UR21, UPT ;  /* 0x000000151800728c */ /* 0x000fe2000bf05270 */
[----:B------:R1:W-:Y:S08]  /*1c40*/  UTMALDG.3D [UR8], [UR28], desc[UR26] ;  /* 0x00001a081c0075b4 */ /* 0x0003f00008011000 */
[----:B------:R-:W-:Y:S05]  /*1c50*/  BRA.U UP0, `(.L_x_31) ;  /* 0xfffffffd005c7547 */ /* 0x000fea000b83ffff */
.L_x_26:
[----:B-1----:R-:W-:Y:S01]  /*1c60*/  LEA R2, R14, UR4, 0x3 ;  /* 0x000000040e027c11 */ /* 0x002fe2000f8e18ff */
[----:B------:R-:W-:Y:S01]  /*1c70*/  NOP ;  /* 0x0000000000007918 */ /* 0x000fe20000000000 */
[----:B--2---:R-:W-:Y:S02]  /*1c80*/  SHF.L.U32 R3, R12, 0x1f, RZ ;  /* 0x0000001f0c037819 */ /* 0x004fe400000006ff */
[----:B------:R-:W-:Y:S02]  /*1c90*/  LEA R4, R14, UR4, 0x4 ;  /* 0x000000040e047c11 */ /* 0x000fe4000f8e20ff */
[----:B------:R-:W1:Y:S02]  /*1ca0*/  SYNCS.PHASECHK.TRANS64.TRYWAIT P0, [R2+URZ+0x80], R3 ;  /* 0x00008003020075a7 */ /* 0x000e6400080011ff */
[----:B-1----:R-:W-:Y:S05]  /*1cb0*/  @!P0 BRA `(.L_x_32) ;  /* 0x000000b400e08947 */ /* 0x002fea0003800000 */
.L_x_167:
[----:B------:R-:W2:Y:S01]  /*1cc0*/  LDS.128 R4, [R4+0xf0] ;  /* 0x0000f00004047984 */ /* 0x000ea20000000c00 */
[----:B---3--:R-:W-:Y:S01]  /*1cd0*/  ISETP.GE.AND P0, PT, R40, 0x1, PT ;  /* 0x000000012800780c */ /* 0x008fe20003f06270 */
[----:B-1----:R-:W-:Y:S01]  /*1ce0*/  VIADD R2, R2, 0x90 ;  /* 0x0000009002027836 */ /* 0x002fe20000000000 */
[----:B------:R-:W-:Y:S01]  /*1cf0*/  @!PT LDS RZ, [RZ] ;  /* 0x00000000fffff984 */ /* 0x000fe20000000800 */
[----:B------:R-:W-:Y:S01]  /*1d00*/  @!PT LDS RZ, [RZ] ;  /* 0x00000000fffff984 */ /* 0x000fe20000000800 */
[----:B------:R-:W-:Y:S01]  /*1d10*/  @!PT LDS RZ, [RZ] ;  /* 0x00000000fffff984 */ /* 0x000fe20000000800 */
[----:B------:R-:W-:Y:S01]  /*1d20*/  @!PT LDS RZ, [RZ] ;  /* 0x00000000fffff984 */ /* 0x000fe20000000800 */
[----:B------:R1:W-:Y:S06]  /*1d30*/  MEMBAR.ALL.CTA ;  /* 0x0000000000007992 */ /* 0x0003ec0000008000 */
[----:B-1----:R-:W1:Y:S01]  /*1d40*/  FENCE.VIEW.ASYNC.S ;  /* 0x00000000000073c6 */ /* 0x002e620000000000 */
[----:B------:R-:W-:-:S04]  /*1d50*/  PRMT R2, RZ, 0x654, R2 ;  /* 0x00000654ff027816 */ /* 0x000fc80000000002 */
[----:B-1----:R1:W-:Y:S01]  /*1d60*/  SYNCS.ARRIVE.TRANS64.RED.A1T0 RZ, [R2+URZ], RZ ;  /* 0x000000ff02ff79a7 */ /* 0x0023e200081004ff */
[----:B--2---:R-:W-:-:S13]  /*1d70*/  LOP3.LUT P2, RZ, R6, 0x1, RZ, 0xc0, !PT ;  /* 0x0000000106ff7812 */ /* 0x004fda000784c0ff */
[----:B------:R-:W-:Y:S01]  /*1d80*/  @P2 SHF.R.U32.HI R3, RZ, 0x10, R5 ;  /* 0x00000010ff032819 */ /* 0x000fe20000011605 */
[----:B------:R-:W-:Y:S01]  /*1d90*/  VOTEU.ANY UP0, P2 ;  /* 0x0000000000ff7886 */ /* 0x000fe20001000100 */
[----:B------:R-:W-:Y:S02]  /*1da0*/  @P2 MOV R13, R4 ;  /* 0x00000004000d2202 */ /* 0x000fe40000000f00 */
[----:B------:R-:W-:Y:S02]  /*1db0*/  @P2 R2UR.BROADCAST UR8, R3 ;  /* 0x00000000030822ca */ /* 0x000fe400008e0000 */
[----:B------:R-:W-:-:S11]  /*1dc0*/  @P2 LOP3.LUT R11, R5, 0xffff, RZ, 0xc0, !PT ;  /* 0x0000ffff050b2812 */ /* 0x000fd600078ec0ff */
[----:B------:R-:W-:Y:S01]  /*1dd0*/  @UP0 UMOV UR36, UR8 ;  /* 0x0000000800240c82 */ /* 0x000fe20008000000 */
[----:B-1----:R-:W-:Y:S05]  /*1de0*/  @!P0 BRA `(.L_x_33) ;  /* 0x0000000000b88947 */ /* 0x002fea0003800000 */
[----:B------:R-:W4:Y:S01]  /*1df0*/  LDC.64 R4, c[0x0][0xb18] ;  /* 0x0002c600ff047b82 */ /* 0x000f220000000a00 */
[----:B------:R-:W-:-:S07]  /*1e00*/  ISETP.NE.AND P3, PT, R40, 0x1, PT ;  /* 0x000000012800780c */ /* 0x000fce0003f65270 */
[----:B------:R-:W1:Y:S08]  /*1e10*/  LDC.64 R6, c[0x0][0xb10] ;  /* 0x0002c400ff067b82 */ /* 0x000e700000000a00 */
[----:B------:R-:W2:Y:S08]  /*1e20*/  LDC R16, c[0x0][0xb20] ;  /* 0x0002c800ff107b82 */ /* 0x000eb00000000800 */
[----:B------:R-:W3:Y:S01]  /*1e30*/  LDC R18, c[0x0][0xb0c] ;  /* 0x0002c300ff127b82 */ /* 0x000ee20000000800 */
[----:B----4-:R-:W-:Y:S01]  /*1e40*/  IMAD.HI.U32 R17, R0, R5, RZ ;  /* 0x0000000500117227 */ /* 0x010fe200078e00ff */
[----:B------:R-:W-:-:S03]  /*1e50*/  ISETP.NE.AND P0, PT, R4, 0x1, PT ;  /* 0x000000010400780c */ /* 0x000fc60003f05270 */
[----:B------:R-:W-:-:S03]  /*1e60*/  IMAD.HI.U32 R5, R11, R5, RZ ;  /* 0x000000050b057227 */ /* 0x000fc600078e00ff */
[----:B------:R-:W4:Y:S01]  /*1e70*/  LDC.64 R2, c[0x0][0xb28] ;  /* 0x0002ca00ff027b82 */ /* 0x000f220000000a00 */
[----:B-1----:R-:W-:-:S04]  /*1e80*/  IMAD.HI.U32 R20, R9, R6, RZ ;  /* 0x0000000609147227 */ /* 0x002fc800078e00ff */
[----:B------:R-:W-:Y:S01]  /*1e90*/  IMAD.HI.U32 R22, R13, R6, RZ ;  /* 0x000000060d167227 */ /* 0x000fe200078e00ff */
[----:B------:R-:W-:Y:S02]  /*1ea0*/  SHF.R.U32.HI R20, RZ, R7, R20 ;  /* 0x00000007ff147219 */ /* 0x000fe40000011614 */
[-C--:B--2---:R-:W-:Y:S02]  /*1eb0*/  SHF.R.U32.HI R17, RZ, R16.reuse, R17 ;  /* 0x00000010ff117219 */ /* 0x084fe40000011611 */
[----:B------:R-:W-:Y:S02]  /*1ec0*/  SHF.R.U32.HI R16, RZ, R16, R5 ;  /* 0x00000010ff107219 */ /* 0x000fe40000011605 */
[----:B------:R-:W-:Y:S02]  /*1ed0*/  SEL R17, R0, R17, !P0 ;  /* 0x0000001100117207 */ /* 0x000fe40004000000 */
[----:B------:R-:W-:Y:S02]  /*1ee0*/  SHF.R.U32.HI R22, RZ, R7, R22 ;  /* 0x00000007ff167219 */ /* 0x000fe40000011616 */
[----:B---3--:R-:W-:-:S02]  /*1ef0*/  ISETP.NE.AND P1, PT, R18, 0x1, PT ;  /* 0x000000011200780c */ /* 0x008fc40003f25270 */
[----:B------:R-:W-:Y:S02]  /*1f00*/  SEL R5, R11, R16, !P0 ;  /* 0x000000100b057207 */ /* 0x000fe40004000000 */
[----:B------:R-:W-:Y:S02]  /*1f10*/  SEL R19, R9, R20, !P1 ;  /* 0x0000001409137207 */ /* 0x000fe40004800000 */
[----:B------:R-:W-:Y:S01]  /*1f20*/  SEL R7, R13, R22, !P1 ;  /* 0x000000160d077207 */ /* 0x000fe20004800000 */
[----:B----4-:R-:W-:-:S04]  /*1f30*/  IMAD.HI.U32 R20, R17, R2, RZ ;  /* 0x0000000211147227 */ /* 0x010fc800078e00ff */
[----:B------:R-:W-:Y:S01]  /*1f40*/  IMAD.HI.U32 R6, R19, R2, RZ ;  /* 0x0000000213067227 */ /* 0x000fe200078e00ff */
[----:B------:R-:W-:-:S04]  /*1f50*/  @P3 SHF.R.U32.HI R17, RZ, R3, R20 ;  /* 0x00000003ff113219 */ /* 0x000fc80000011614 */
        /* <DEDUP_REMOVED lines=8> */
[----:B------:R-:W-:-:S04]  /*1fe0*/  @!P0 IMAD.HI.U32 R16, R7, R2, RZ ;  /* 0x0000000207108227 */ /* 0x000fc800078e00ff */
[----:B------:R-:W-:Y:S01]  /*1ff0*/  IMAD.MOV R2, RZ, RZ, -R6 ;  /* 0x000000ffff027224 */ /* 0x000fe200078e0a06 */
[----:B------:R-:W-:-:S03]  /*2000*/  @!P0 SHF.R.U32.HI R16, RZ, R3, R16 ;  /* 0x00000003ff108219 */ /* 0x000fc60000011610 */
[----:B------:R-:W-:Y:S01]  /*2010*/  IMAD R2, R40, R2, R5 ;  /* 0x0000000228027224 */ /* 0x000fe200078e0205 */
[----:B------:R-:W-:Y:S02]  /*2020*/  @!P0 SEL R3, R7, R16, !P3 ;  /* 0x0000001007038207 */ /* 0x000fe40005800000 */
[----:B------:R-:W-:-:S03]  /*2030*/  IADD3 R16, PT, PT, -R5, RZ, RZ ;  /* 0x000000ff05107210 */ /* 0x000fc60007ffe1ff */
[--C-:B------:R-:W-:Y:S02]  /*2040*/  @!P0 IMAD.IADD R6, R6, 0x1, -R3.reuse ;  /* 0x0000000106068824 */ /* 0x100fe400078e0a03 */
[----:B------:R-:W-:Y:S01]  /*2050*/  @!P0 IMAD R3, R2, R19, R3 ;  /* 0x0000001302038224 */ /* 0x000fe200078e0203 */
[----:B------:R-:W-:Y:S01]  /*2060*/  IADD3 R2, PT, PT, -R7, RZ, RZ ;  /* 0x000000ff07027210 */ /* 0x000fe20007ffe1ff */
[----:B------:R-:W-:Y:S02]  /*2070*/  @!P0 IMAD R5, R40, R6, R7 ;  /* 0x0000000628058224 */ /* 0x000fe400078e0207 */
[----:B------:R-:W-:Y:S02]  /*2080*/  IMAD R11, R4, R16, R11 ;  /* 0x00000010040b7224 */ /* 0x000fe400078e020b */
[----:B------:R-:W-:Y:S02]  /*2090*/  @!P0 IMAD.MOV.U32 R7, RZ, RZ, R3 ;  /* 0x000000ffff078224 */ /* 0x000fe400078e0003 */
[----:B------:R-:W-:-:S02]  /*20a0*/  IMAD R2, R18, R2, R13 ;  /* 0x0000000212027224 */ /* 0x000fc400078e020d */
[----:B------:R-:W-:Y:S02]  /*20b0*/  IMAD R11, R5, R4, R11 ;  /* 0x00000004050b7224 */ /* 0x000fe400078e020b */
[----:B------:R-:W-:Y:S02]  /*20c0*/  IMAD R13, R7, R18, R2 ;  /* 0x00000012070d7224 */ /* 0x000fe400078e0202 */
.L_x_33:
[----:B------:R-:W1:Y:S02]  /*20d0*/  LDCU UR8, c[0x0][0xb30] ;  /* 0x00016600ff0877ac */ /* 0x000e640008000800 */
[----:B-1----:R-:W-:-:S09]  /*20e0*/  UISETP.NE.AND UP0, UPT, UR8, 0x1, UPT ;  /* 0x000000010800788c */ /* 0x002fd2000bf05270 */
[----:B------:R-:W-:Y:S05]  /*20f0*/  BRA.U UP0, `(.L_x_34) ;  /* 0x0000000100407547 */ /* 0x000fea000b800000 */
[----:B------:R-:W1:Y:S08]  /*2100*/  LDC.64 R4, c[0x0][0xb10] ;  /* 0x0002c400ff047b82 */ /* 0x000e700000000a00 */
[----:B------:R-:W2:Y:S08]  /*2110*/  LDC.64 R2, c[0x0][0xb18] ;  /* 0x0002c600ff027b82 */ /* 0x000eb00000000a00 */
[----:B------:R-:W3:Y:S08]  /*2120*/  LDC R6, c[0x0][0xb20] ;  /* 0x0002c800ff067b82 */ /* 0x000ef00000000800 */
[----:B------:R-:W4:Y:S01]  /*2130*/  LDC R16, c[0x0][0xb0c] ;  /* 0x0002c300ff107b82 */ /* 0x000f220000000800 */
[----:B-1----:R-:W-:-:S05]  /*2140*/  IMAD.HI.U32 R4, R13, R4, RZ ;  /* 0x000000040d047227 */ /* 0x002fca00078e00ff */
[----:B------:R-:W-:Y:S01]  /*2150*/  SHF.R.U32.HI R4, RZ, R5, R4 ;  /* 0x00000005ff047219 */ /* 0x000fe20000011604 */
[----:B--2---:R-:W-:Y:S01]  /*2160*/  IMAD.HI.U32 R3, R11, R3, RZ ;  /* 0x000000030b037227 */ /* 0x004fe200078e00ff */
[----:B------:R-:W-:-:S04]  /*2170*/  ISETP.NE.AND P0, PT, R2, 0x1, PT ;  /* 0x000000010200780c */ /* 0x000fc80003f05270 */
[----:B---3--:R-:W-:-:S04]  /*2180*/  SHF.R.U32.HI R6, RZ, R6, R3 ;  /* 0x00000006ff067219 */ /* 0x008fc80000011603 */
[----:B------:R-:W-:Y:S02]  /*2190*/  SEL R3, R11, R6, !P0 ;  /* 0x000000060b037207 */ /* 0x000fe40004000000 */
[----:B----4-:R-:W-:-:S04]  /*21a0*/  ISETP.NE.AND P1, PT, R16, 0x1, PT ;  /* 0x000000011000780c */ /* 0x010fc80003f25270 */
[----:B------:R-:W-:-:S05]  /*21b0*/  SEL R4, R13, R4, !P1 ;  /* 0x000000040d047207 */ /* 0x000fca0004800000 */
[----:B------:R-:W-:Y:S02]  /*21c0*/  IMAD.IADD R5, R3, 0x1, -R4 ;  /* 0x0000000103057824 */ /* 0x000fe400078e0a04 */
[----:B------:R-:W-:Y:S02]  /*21d0*/  IMAD.IADD R3, R4, 0x1, -R3 ;  /* 0x0000000104037824 */ /* 0x000fe400078e0a03 */
[----:B------:R-:W-:Y:S02]  /*21e0*/  IMAD R13, R5, R16, R13 ;  /* 0x00000010050d7224 */ /* 0x000fe400078e020d */
[----:B------:R-:W-:-:S07]  /*21f0*/  IMAD R11, R3, R2, R11 ;  /* 0x00000002030b7224 */ /* 0x000fce00078e020b */
.L_x_34:
[----:B------:R-:W-:Y:S01]  /*2200*/  VIADD R14, R14, 0x1 ;  /* 0x000000010e0e7836 */ /* 0x000fe20000000000 */
[----:B------:R-:W-:Y:S01]  /*2210*/  PLOP3.LUT P1, PT, PT, PT, PT, 0x80, 0x8 ;  /* 0x000000000008781c */ /* 0x000fe20003f2f070 */
[----:B------:R-:W-:Y:S02]  /*2220*/  IMAD.IADD R21, R13, 0x1, R104 ;  /* 0x000000010d157824 */ /* 0x000fe400078e0268 */
[----:B------:R-:W-:Y:S01]  /*2230*/  IMAD.IADD R20, R11, 0x1, R102 ;  /* 0x000000010b147824 */ /* 0x000fe200078e0266 */
[----:B------:R-:W-:-:S04]  /*2240*/  ISETP.NE.AND P0, PT, R14, 0x2, PT ;  /* 0x000000020e00780c */ /* 0x000fc80003f05270 */
[----:B------:R-:W-:Y:S02]  /*2250*/  SEL R3, RZ, 0x1, P0 ;  /* 0x00000001ff037807 */ /* 0x000fe40000000000 */
[----:B------:R-:W-:Y:S02]  /*2260*/  SEL R14, R14, RZ, P0 ;  /* 0x000000ff0e0e7207 */ /* 0x000fe40000000000 */
[----:B------:R-:W-:Y:S01]  /*2270*/  LOP3.LUT R12, R12, R3, RZ, 0x3c, !PT ;  /* 0x000000030c0c7212 */ /* 0x000fe200078e3cff */
[----:B------:R-:W-:Y:S06]  /*2280*/  @P2 BRA `(.L_x_35) ;  /* 0xfffffff000982947 */ /* 0x000fec000383ffff */
[----:B------:R-:W-:Y:S01]  /*2290*/  UIADD3 UR4, UPT, UPT, UR4, 0x18, URZ ;  /* 0x0000001804047890 */ /* 0x000fe2000fffe0ff */
[----:B------:R-:W-:-:S03]  /*22a0*/  SHF.L.U32 R3, R15, 0x1f, RZ ;  /* 0x0000001f0f037819 */ /* 0x000fc600000006ff */
[----:B------:R-:W-:-:S09]  /*22b0*/  ULEA UR5, UR6, UR4, 0x3 ;  /* 0x0000000406057291 */ /* 0x000fd2000f8e18ff */
[----:B------:R-:W1:Y:S02]  /*22c0*/  SYNCS.PHASECHK.TRANS64.TRYWAIT P0, [UR5], R3 ;  /* 0x00000003ff0075a7 */ /* 0x000e640008001105 */
[----:B-1----:R-:W-:Y:S05]  /*22d0*/  @!P0 BRA `(.L_x_36) ;  /* 0x000000b0006c8947 */ /* 0x002fea0003800000 */
.L_x_169:
[----:B------:R-:W-:-:S04]  /*22e0*/  UIADD3 UR6, UPT, UPT, UR6, 0x1, URZ ;  /* 0x0000000106067890 */ /* 0x000fc8000fffe0ff */
[----:B------:R-:W-:-:S04]  /*22f0*/  UISETP.NE.AND UP0, UPT, UR6, 0x3, UPT ;  /* 0x000000030600788c */ /* 0x000fc8000bf05270 */
[----:B------:R-:W-:Y:S02]  /*2300*/  USEL UR7, URZ, 0x1, UP0 ;  /* 0x00000001ff077887 */ /* 0x000fe40008000000 */
[----:B------:R-:W-:-:S04]  /*2310*/  USEL UR6, UR6, URZ, UP0 ;  /* 0x000000ff06067287 */ /* 0x000fc80008000000 */
[----:B------:R-:W-:Y:S01]  /*2320*/  ULEA UR5, UR6, UR4, 0x3 ;  /* 0x0000000406057291 */ /* 0x000fe2000f8e18ff */
[----:B------:R-:W-:-:S04]  /*2330*/  LOP3.LUT R15, R15, UR7, RZ, 0x3c, !PT ;  /* 0x000000070f0f7c12 */ /* 0x000fc8000f8e3cff */
[----:B-1----:R-:W-:-:S04]  /*2340*/  SHF.L.U32 R3, R15, 0x1f, RZ ;  /* 0x0000001f0f037819 */ /* 0x002fc800000006ff */
[----:B------:R-:W1:Y:S02]  /*2350*/  SYNCS.PHASECHK.TRANS64.TRYWAIT P0, [UR5], R3 ;  /* 0x00000003ff0075a7 */ /* 0x000e640008001105 */
[----:B-1----:R-:W-:Y:S05]  /*2360*/  @!P0 BRA `(.L_x_37) ;  /* 0x000000b000608947 */ /* 0x002fea0003800000 */
.L_x_171:
[----:B------:R-:W-:-:S04]  /*2370*/  UIADD3 UR6, UPT, UPT, UR6, 0x1, URZ ;  /* 0x0000000106067890 */ /* 0x000fc8000fffe0ff */
[----:B------:R-:W-:-:S04]  /*2380*/  UISETP.NE.AND UP0, UPT, UR6, 0x3, UPT ;  /* 0x000000030600788c */ /* 0x000fc8000bf05270 */
[----:B------:R-:W-:Y:S02]  /*2390*/  USEL UR5, URZ, 0x1, UP0 ;  /* 0x00000001ff057887 */ /* 0x000fe40008000000 */
[----:B------:R-:W-:-:S04]  /*23a0*/  USEL UR6, UR6, URZ, UP0 ;  /* 0x000000ff06067287 */ /* 0x000fc80008000000 */
[----:B------:R-:W-:Y:S01]  /*23b0*/  ULEA UR6, UR6, UR4, 0x3 ;  /* 0x0000000406067291 */ /* 0x000fe2000f8e18ff */
[----:B-1----:R-:W-:-:S04]  /*23c0*/  LOP3.LUT R3, R15, UR5, RZ, 0x3c, !PT ;  /* 0x000000050f037c12 */ /* 0x002fc8000f8e3cff */
[----:B------:R-:W-:Y:S01]  /*23d0*/  SHF.L.U32 R3, R3, 0x1f, RZ ;  /* 0x0000001f03037819 */ /* 0x000fe200000006ff */
[----:B----4-:R-:W-:-:S07]  /*23e0*/  IMAD.U32 R0, RZ, RZ, UR6 ;  /* 0x00000006ff007e24 */ /* 0x010fce000f8e00ff */
.L_x_38:
[----:B-1----:R1:W2:Y:S02]  /*23f0*/  SYNCS.PHASECHK.TRANS64.TRYWAIT P0, [R0+URZ], R3 ;  /* 0x00000003000075a7 */ /* 0x0022a400080011ff */
[----:B--2---:R-:W-:Y:S05]  /*2400*/  @!P0 NANOSLEEP.SYNCS 0x989680 ;  /* 0x009896800000895d */ /* 0x004fea0003900000 */
[----:B------:R-:W2:Y:S02]  /*2410*/  @!P0 SYNCS.PHASECHK.TRANS64 P0, [R0+URZ], R3 ;  /* 0x00000003000085a7 */ /* 0x000ea400080010ff */
[----:B--2---:R-:W-:Y:S05]  /*2420*/  @P0 EXIT ;  /* 0x000000000000094d */ /* 0x004fea0003800000 */
[----:B------:R-:W-:Y:S05]  /*2430*/  BRA `(.L_x_38) ;  /* 0xfffffffc00ec7947 */ /* 0x000fea000383ffff */
.L_x_17:
[----:B------:R-:W-:-:S04]  /*2440*/  UISETP.NE.AND UP1, UPT, UR37, URZ, UPT ;  /* 0x000000ff2500728c */ /* 0x000fc8000bf25270 */
[----:B------:R-:W-:-:S09]  /*2450*/  UISETP.NE.OR UP1, UPT, UR8, 0x1, UP1 ;  /* 0x000000010800788c */ /* 0x000fd20008f25670 */
[----:B------:R-:W-:Y:S05]  /*2460*/  BRA.U UP1, `(.L_x_39) ;  /* 0x0000000501487547 */ /* 0x000fea000b800000 */
[----:B------:R-:W-:Y:S01]  /*2470*/  ISETP.NE.AND P2, PT, R2, RZ, PT ;  /* 0x000000ff0200720c */ /* 0x000fe20003f45270 */
[----:B------:R-:W-:Y:S01]  /*2480*/  IMAD.MOV.U32 R12, RZ, RZ, 0x1 ;  /* 0x00000001ff0c7424 */ /* 0x000fe200078e00ff */
[----:B------:R-:W-:Y:S02]  /*2490*/  CS2R R10, SRZ ;  /* 0x00000000000a7805 */ /* 0x000fe4000001ff00 */
[----:B------:R-:W-:Y:S01]  /*24a0*/  CS2R R8, SRZ ;  /* 0x0000000000087805 */ /* 0x000fe2000001ff00 */
[----:B------:R-:W-:Y:S01]  /*24b0*/  UMOV UR4, 0x400 ;  /* 0x0000040000047882 */ /* 0x000fe20000000000 */
[----:B------:R-:W-:Y:S01]  /*24c0*/  UMOV UR6, URZ ;  /* 0x000000ff00067c82 */ /* 0x000fe20008000000 */
[----:B------:R-:W-:-:S12]  /*24d0*/  ULEA UR37, UR37, UR4, 0x18 ;  /* 0x0000000425257291 */ /* 0x000fd8000f8ec0ff */
.L_x_43:
[----:B------:R-:W-:Y:S02]  /*24e0*/  LEA R0, R8, UR37, 0x3 ;  /* 0x0000002508007c11 */ /* 0x000fe4000f8e18ff */
[----:B------:R-:W-:-:S03]  /*24f0*/  SHF.L.U32 R5, R9, 0x1f, RZ ;  /* 0x0000001f09057819 */ /* 0x000fc600000006ff */
[----:B------:R-:W-:Y:S01]  /*2500*/  VIADD R4, R0, 0xd0 ;  /* 0x000000d000047836 */ /* 0x000fe20000000000 */
[----:B------:R-:W1:Y:S02]  /*2510*/  SYNCS.PHASECHK.TRANS64.TRYWAIT P0, [R0+URZ+0xc0], R5 ;  /* 0x0000c005000075a7 */ /* 0x000e6400080011ff */
[----:B-1----:R-:W-:Y:S05]  /*2520*/  @!P0 BRA `(.L_x_40) ;  /* 0x000000b000088947 */ /* 0x002fea0003800000 */
.L_x_172:
[----:B------:R-:W-:Y:S01]  /*2530*/  ULEA UR5, UR6, UR37, 0x3 ;  /* 0x0000002506057291 */ /* 0x000fe2000f8e18ff */
[----:B------:R-:W-:Y:S02]  /*2540*/  PRMT R4, RZ, 0x654, R4 ;  /* 0x00000654ff047816 */ /* 0x000fe40000000004 */
[----:B-1----:R-:W-:Y:S01]  /*2550*/  SHF.L.U32 R5, R12, 0x1f, RZ ;  /* 0x0000001f0c057819 */ /* 0x002fe200000006ff */
[----:B------:R-:W-:Y:S01]  /*2560*/  UIADD3 UR4, UPT, UPT, UR5, 0x80, URZ ;  /* 0x0000008005047890 */ /* 0x000fe2000fffe0ff */
[----:B------:R1:W-:Y:S05]  /*2570*/  SYNCS.ARRIVE.TRANS64.RED.A1T0 RZ, [R4+URZ], RZ ;  /* 0x000000ff04ff79a7 */ /* 0x0003ea00081004ff */
[----:B------:R-:W-:Y:S01]  /*2580*/  IMAD.U32 R7, RZ, RZ, UR4 ;  /* 0x00000004ff077e24 */ /* 0x000fe2000f8e00ff */
[----:B------:R-:W2:Y:S04]  /*2590*/  SYNCS.PHASECHK.TRANS64.TRYWAIT P0, [UR5+0x90], R5 ;  /* 0x00009005ff0075a7 */ /* 0x000ea80008001105 */
[----:B------:R-:W-:Y:S01]  /*25a0*/  PRMT R6, R2, 0x654, R7 ;  /* 0x0000065402067816 */ /* 0x000fe20000000007 */
[----:B-1----:R-:W-:Y:S01]  /*25b0*/  @!P2 IMAD.MOV.U32 R4, RZ, RZ, 0x10 ;  /* 0x00000010ff04a424 */ /* 0x002fe200078e00ff */
[----:B--2---:R-:W-:Y:S06]  /*25c0*/  @!P0 BRA `(.L_x_41) ;  /* 0x000000ac00f48947 */ /* 0x004fec0003800000 */
.L_x_174:
[----:B------:R-:W-:Y:S01]  /*25d0*/  ULEA UR4, UR6, UR37, 0x4 ;  /* 0x0000002506047291 */ /* 0x000fe2000f8e20ff */
[----:B------:R-:W-:Y:S01]  /*25e0*/  SEL R3, R6, R3, !P2 ;  /* 0x0000000306037207 */ /* 0x000fe20005000000 */
[----:B------:R-:W-:Y:S01]  /*25f0*/  UIADD3 UR5, UPT, UPT, UR5, 0x80, URZ ;  /* 0x0000008005057890 */ /* 0x000fe2000fffe0ff */
[----:B-1----:R-:W-:Y:S01]  /*2600*/  LEA R0, R11, UR37, 0x3 ;  /* 0x000000250b007c11 */ /* 0x002fe2000f8e18ff */
[----:B------:R-:W-:Y:S01]  /*2610*/  UIADD3 UR4, UPT, UPT, UR4, 0xf0, URZ ;  /* 0x000000f004047890 */ /* 0x000fe2000fffe0ff */
[----:B------:R-:W-:Y:S01]  /*2620*/  SHF.L.U32 R5, R10, 0x1f, RZ ;  /* 0x0000001f0a057819 */ /* 0x000fe200000006ff */
[----:B------:R1:W-:Y:S01]  /*2630*/  @!P2 SYNCS.ARRIVE.TRANS64.RED RZ, [R3+URZ], R4 ;  /* 0x0000000403ffa9a7 */ /* 0x0003e200080004ff */
[----:B------:R-:W-:Y:S01]  /*2640*/  UIADD3 UR6, UPT, UPT, UR6, 0x1, URZ ;  /* 0x0000000106067890 */ /* 0x000fe2000fffe0ff */
[----:B------:R-:W-:-:S03]  /*2650*/  VIADD R8, R8, 0x1 ;  /* 0x0000000108087836 */ /* 0x000fc60000000000 */
[----:B------:R-:W-:Y:S02]  /*2660*/  UISETP.NE.AND UP0, UPT, UR6, 0x2, UPT ;  /* 0x000000020600788c */ /* 0x000fe4000bf05270 */
[----:B------:R-:W-:Y:S06]  /*2670*/  UGETNEXTWORKID.BROADCAST [UR4], [UR5] ;  /* 0x00000000040073ca */ /* 0x000fec0008000100 */
[----:B------:R-:W-:Y:S01]  /*2680*/  USEL UR4, URZ, 0x1, UP0 ;  /* 0x00000001ff047887 */ /* 0x000fe20008000000 */
[----:B------:R-:W-:Y:S01]  /*2690*/  ISETP.NE.AND P0, PT, R8, 0x2, PT ;  /* 0x000000020800780c */ /* 0x000fe20003f05270 */
[----:B------:R-:W-:Y:S01]  /*26a0*/  USEL UR6, UR6, URZ, UP0 ;  /* 0x000000ff06067287 */ /* 0x000fe20008000000 */
[----:B------:R-:W2:Y:S03]  /*26b0*/  SYNCS.PHASECHK.TRANS64.TRYWAIT P1, [R0+URZ+0x80], R5 ;  /* 0x00008005000075a7 */ /* 0x000ea600080211ff */
[----:B------:R-:W-:Y:S01]  /*26c0*/  LOP3.LUT R12, R12, UR4, RZ, 0x3c, !PT ;  /* 0x000000040c0c7c12 */ /* 0x000fe2000f8e3cff */
[----:B-12---:R-:W-:Y:S07]  /*26d0*/  @!P1 BRA `(.L_x_42) ;  /* 0x000000ac00c89947 */ /* 0x006fee0003800000 */
.L_x_175:
[C---:B------:R-:W-:Y:S01]  /*26e0*/  LEA R4, R11.reuse, UR37, 0x4 ;  /* 0x000000250b047c11 */ /* 0x040fe2000f8e20ff */
[----:B-1----:R-:W-:Y:S01]  /*26f0*/  VIADD R0, R0, 0x90 ;  /* 0x0000009000007836 */ /* 0x002fe20000000000 */
[----:B------:R-:W-:Y:S01]  /*2700*/  SEL R8, R8, RZ, P0 ;  /* 0x000000ff08087207 */ /* 0x000fe20000000000 */
[----:B------:R-:W-:-:S03]  /*2710*/  VIADD R11, R11, 0x1 ;  /* 0x000000010b0b7836 */ /* 0x000fc60000000000 */
[----:B------:R-:W1:Y:S01]  /*2720*/  LDS.128 R4, [R4+0xf0] ;  /* 0x0000f00004047984 */ /* 0x000e620000000c00 */
[----:B------:R-:W-:Y:S02]  /*2730*/  PRMT R0, RZ, 0x654, R0 ;  /* 0x00000654ff007816 */ /* 0x000fe40000000000 */
[C---:B------:R-:W-:Y:S01]  /*2740*/  ISETP.NE.AND P1, PT, R11.reuse, 0x2, PT ;  /* 0x000000020b00780c */ /* 0x040fe20003f25270 */
[----:B------:R-:W-:Y:S01]  /*2750*/  @!PT LDS RZ, [RZ] ;  /* 0x00000000fffff984 */ /* 0x000fe20000000800 */
[----:B------:R-:W-:Y:S01]  /*2760*/  @!PT LDS RZ, [RZ] ;  /* 0x00000000fffff984 */ /* 0x000fe20000000800 */
[----:B------:R-:W-:Y:S01]  /*2770*/  @!PT LDS RZ, [RZ] ;  /* 0x00000000fffff984 */ /* 0x000fe20000000800 */
[----:B------:R-:W-:Y:S01]  /*2780*/  @!PT LDS RZ, [RZ] ;  /* 0x00000000fffff984 */ /* 0x000fe20000000800 */
[----:B------:R2:W-:Y:S06]  /*2790*/  MEMBAR.ALL.CTA ;  /* 0x0000000000007992 */ /* 0x0005ec0000008000 */
[----:B--2---:R-:W2:Y:S01]  /*27a0*/  FENCE.VIEW.ASYNC.S ;  /* 0x00000000000073c6 */ /* 0x004ea20000000000 */
[----:B------:R-:W-:Y:S01]  /*27b0*/  SEL R11, R11, RZ, P1 ;  /* 0x000000ff0b0b7207 */ /* 0x000fe20000800000 */
[----:B--2---:R2:W-:Y:S01]  /*27c0*/  SYNCS.ARRIVE.TRANS64.RED.A1T0 RZ, [R0+URZ], RZ ;  /* 0x000000ff00ff79a7 */ /* 0x0045e200081004ff */
[----:B-1----:R-:W-:-:S02]  /*27d0*/  LOP3.LUT P3, RZ, R6, 0x1, RZ, 0xc0, !PT ;  /* 0x0000000106ff7812 */ /* 0x002fc4000786c0ff */
[----:B------:R-:W-:-:S04]  /*27e0*/  SEL R5, RZ, 0x1, P1 ;  /* 0x00000001ff057807 */ /* 0x000fc80000800000 */
[----:B------:R-:W-:Y:S02]  /*27f0*/  LOP3.LUT R10, R10, R5, RZ, 0x3c, !PT ;  /* 0x000000050a0a7212 */ /* 0x000fe400078e3cff */
[----:B--2---:R-:W-:-:S04]  /*2800*/  SEL R0, RZ, 0x1, P0 ;  /* 0x00000001ff007807 */ /* 0x004fc80000000000 */
[----:B------:R-:W-:Y:S01]  /*2810*/  LOP3.LUT R9, R9, R0, RZ, 0x3c, !PT ;  /* 0x0000000009097212 */ /* 0x000fe200078e3cff */
[----:B------:R-:W-:Y:S06]  /*2820*/  @P3 BRA `(.L_x_43) ;  /* 0xfffffffc002c3947 */ /* 0x000fec000383ffff */
[----:B------:R-:W-:Y:S01]  /*2830*/  ULEA UR5, UR6, UR37, 0x3 ;  /* 0x0000002506057291 */ /* 0x000fe2000f8e18ff */
[----:B------:R-:W-:-:S08]  /*2840*/  SHF.L.U32 R3, R12, 0x1f, RZ ;  /* 0x0000001f0c037819 */ /* 0x000fd000000006ff */
[----:B------:R-:W1:Y:S02]  /*2850*/  SYNCS.PHASECHK.TRANS64 P0, [UR5+0x90], R3 ;  /* 0x00009003ff0075a7 */ /* 0x000e640008001005 */
[----:B-1----:R-:W-:Y:S05]  /*2860*/  @P0 BRA `(.L_x_44) ;  /* 0x0000000000080947 */ /* 0x002fea0003800000 */
[----:B------:R-:W1:Y:S02]  /*2870*/  SYNCS.PHASECHK.TRANS64.TRYWAIT P0, [UR5+0x90], R3 ;  /* 0x00009003ff0075a7 */ /* 0x000e640008001105 */
[----:B-1----:R-:W-:Y:S05]  /*2880*/  @!P0 BRA `(.L_x_45) ;  /* 0x000000ac00708947 */ /* 0x002fea0003800000 */
.L_x_44:
[----:B------:R-:W-:-:S04]  /*2890*/  UIADD3 UR4, UPT, UPT, UR6, 0x1, URZ ;  /* 0x0000000106047890 */ /* 0x000fc8000fffe0ff */
[----:B------:R-:W-:-:S04]  /*28a0*/  UISETP.NE.AND UP0, UPT, UR4, 0x2, UPT ;  /* 0x000000020400788c */ /* 0x000fc8000bf05270 */
[----:B------:R-:W-:Y:S02]  /*28b0*/  USEL UR7, URZ, 0x1, UP0 ;  /* 0x00000001ff077887 */ /* 0x000fe40008000000 */
[----:B------:R-:W-:-:S04]  /*28c0*/  USEL UR4, UR4, URZ, UP0 ;  /* 0x000000ff04047287 */ /* 0x000fc80008000000 */
[----:B------:R-:W-:Y:S01]  /*28d0*/  ULEA UR4, UR4, UR37, 0x3 ;  /* 0x0000002504047291 */ /* 0x000fe2000f8e18ff */
[----:B-1----:R-:W-:-:S04]  /*28e0*/  LOP3.LUT R3, R12, UR7, RZ, 0x3c, !PT ;  /* 0x000000070c037c12 */ /* 0x002fc8000f8e3cff */
[----:B------:R-:W-:-:S04]  /*28f0*/  SHF.L.U32 R0, R3, 0x1f, RZ ;  /* 0x0000001f03007819 */ /* 0x000fc800000006ff */
[----:B------:R-:W1:Y:S02]  /*2900*/  SYNCS.PHASECHK.TRANS64 P0, [UR4+0x90], R0 ;  /* 0x00009000ff0075a7 */ /* 0x000e640008001004 */
[----:B-1----:R-:W-:Y:S05]  /*2910*/  @P0 EXIT ;  /* 0x000000000000094d */ /* 0x002fea0003800000 */
[----:B------:R-:W-:Y:S02]  /*2920*/  SHF.L.U32 R3, R3, 0x1f, RZ ;  /* 0x0000001f03037819 */ /* 0x000fe400000006ff */
[----:B------:R-:W-:-:S07]  /*2930*/  MOV R0, UR4 ;  /* 0x0000000400007c02 */ /* 0x000fce0008000f00 */
.L_x_46:
[----:B-1----:R1:W2:Y:S02]  /*2940*/  SYNCS.PHASECHK.TRANS64.TRYWAIT P0, [R0+URZ+0x90], R3 ;  /* 0x00009003000075a7 */ /* 0x0022a400080011ff */
[----:B--2---:R-:W-:Y:S05]  /*2950*/  @!P0 NANOSLEEP.SYNCS 0x989680 ;  /* 0x009896800000895d */ /* 0x004fea0003900000 */
[----:B------:R-:W2:Y:S02]  /*2960*/  @!P0 SYNCS.PHASECHK.TRANS64 P0, [R0+URZ+0x90], R3 ;  /* 0x00009003000085a7 */ /* 0x000ea400080010ff */
[----:B--2---:R-:W-:Y:S05]  /*2970*/  @P0 EXIT ;  /* 0x000000000000094d */ /* 0x004fea0003800000 */
[----:B------:R-:W-:Y:S05]  /*2980*/  BRA `(.L_x_46) ;  /* 0xfffffffc00ec7947 */ /* 0x000fea000383ffff */
.L_x_39:
[----:B------:R-:W-:-:S09]  /*2990*/  UISETP.NE.AND UP1, UPT, UR8, URZ, UPT ;  /* 0x000000ff0800728c */ /* 0x000fd2000bf25270 */
[----:B------:R-:W-:Y:S05]  /*29a0*/  BRA.U UP1, `(.L_x_47) ;  /* 0x0000000d016c7547 */ /* 0x000fea000b800000 */
[----:B------:R-:W-:Y:S01]  /*29b0*/  UMOV UR4, 0x40 ;  /* 0x0000004000047882 */ /* 0x000fe20000000000 */
[----:B------:R-:W-:Y:S01]  /*29c0*/  NOP ;  /* 0x0000000000007918 */ /* 0x000fe20000000000 */
[----:B------:R-:W-:Y:S01]  /*29d0*/  ULEA UR4, UR37, UR4, 0x18 ;  /* 0x0000000425047291 */ /* 0x000fe2000f8ec0ff */
[----:B------:R-:W-:Y:S02]  /*29e0*/  UMOV UR5, 0x400 ;  /* 0x0000040000057882 */ /* 0x000fe40000000000 */
[----:B------:R-:W-:-:S06]  /*29f0*/  ULEA UR37, UR37, UR5, 0x18 ;  /* 0x0000000525257291 */ /* 0x000fcc000f8ec0ff */
[----:B------:R-:W1:Y:S02]  /*2a00*/  LDS.U8 R0, [UR4+0x1c] ;  /* 0x00001c04ff007984 */ /* 0x000e640008000000 */
[----:B-1----:R-:W-:-:S13]  /*2a10*/  ISETP.NE.AND P0, PT, R0, RZ, PT ;  /* 0x000000ff0000720c */ /* 0x002fda0003f05270 */
[----:B------:R-:W-:Y:S05]  /*2a20*/  @P0 BRA `(.L_x_48) ;  /* 0x0000000000580947 */ /* 0x000fea0003800000 */
[----:B------:R-:W-:-:S13]  /*2a30*/  ELECT P0, URZ, PT ;  /* 0x0000000000ff782f */ /* 0x000fda0003800000 */
[----:B------:R-:W-:Y:S05]  /*2a40*/  @!P0 BRA `(.L_x_49) ;  /* 0x0000000000608947 */ /* 0x000fea0003800000 */
[----:B------:R-:W-:Y:S01]  /*2a50*/  UMOV UR5, 0x10 ;  /* 0x0000001000057882 */ /* 0x000fe20000000000 */
[----:B------:R-:W-:Y:S01]  /*2a60*/  HFMA2 R0, -RZ, RZ, 0, 5.9604644775390625e-08 ;  /* 0x00000001ff007431 */ /* 0x000fe200000001ff */
[----:B------:R-:W-:-:S03]  /*2a70*/  MOV R2, 0xffff ;  /* 0x0000ffff00027802 */ /* 0x000fc60000000f00 */
[----:B------:R-:W-:Y:S04]  /*2a80*/  DEPBAR.LE SB1, 0x36 ;  /* 0x00009d800000791a */ /* 0x000fe80000000000 */
[----:B------:R-:W1:Y:S02]  /*2a90*/  UTCATOMSWS.FIND_AND_SET.ALIGN UP0, UR5, UR5 ;  /* 0x00000005000575e3 */ /* 0x000e640008000800 */
[----:B-1----:R-:W-:Y:S01]  /*2aa0*/  MOV R3, UR5 ;  /* 0x0000000500037c02 */ /* 0x002fe20008000f00 */
[----:B------:R-:W-:Y:S06]  /*2ab0*/  BRA.U UP0, `(.L_x_50) ;  /* 0x0000000100187547 */ /* 0x000fec000b800000 */
.L_x_51:
[----:B------:R-:W-:Y:S05]  /*2ac0*/  NANOSLEEP 0x64 ;  /* 0x000000640000795d */ /* 0x000fea0003800000 */
[----:B------:R-:W-:-:S05]  /*2ad0*/  UMOV UR5, 0x10 ;  /* 0x0000001000057882 */ /* 0x000fca0000000000 */
[----:B------:R-:W-:Y:S04]  /*2ae0*/  DEPBAR.LE SB1, 0x36 ;  /* 0x00009d800000791a */ /* 0x000fe80000000000 */
[----:B------:R-:W1:Y:S02]  /*2af0*/  UTCATOMSWS.FIND_AND_SET.ALIGN UP0, UR5, UR5 ;  /* 0x00000005000575e3 */ /* 0x000e640008000800 */
[----:B-1----:R-:W-:Y:S01]  /*2b00*/  MOV R3, UR5 ;  /* 0x0000000500037c02 */ /* 0x002fe20008000f00 */
[----:B------:R-:W-:Y:S05]  /*2b10*/  BRA.U !UP0, `(.L_x_51) ;  /* 0xfffffffd08e87547 */ /* 0x000fea000b83ffff */
.L_x_50:
[-C--:B------:R-:W-:Y:S02]  /*2b20*/  SHF.L.U32 R2, R2, R3.reuse, RZ ;  /* 0x0000000302027219 */ /* 0x080fe400000006ff */
[----:B------:R-:W-:Y:S01]  /*2b30*/  SHF.L.U32 R0, R0, R3, RZ ;  /* 0x0000000300007219 */ /* 0x000fe200000006ff */
[----:B------:R-:W-:Y:S02]  /*2b40*/  IMAD.SHL.U32 R3, R3, 0x20, RZ ;  /* 0x0000002003037824 */ /* 0x000fe400078e00ff */
[----:B------:R1:W-:Y:S04]  /*2b50*/  ATOMS.OR RZ, [UR4+0x14], R2 ;  /* 0x00001402ffff798c */ /* 0x0003e8000b000004 */
[----:B------:R1:W-:Y:S04]  /*2b60*/  ATOMS.OR RZ, [UR4+0x18], R0 ;  /* 0x00001800ffff798c */ /* 0x0003e8000b000004 */
[----:B------:R1:W-:Y:S01]  /*2b70*/  STS [UR37+0x110], R3 ;  /* 0x00011003ff007988 */ /* 0x0003e20008000825 */
[----:B------:R-:W-:Y:S05]  /*2b80*/  BRA `(.L_x_49) ;  /* 0x0000000000107947 */ /* 0x000fea0003800000 */
.L_x_48:
[----:B------:R-:W-:Y:S02]  /*2b90*/  MOV R0, 0xffffffff ;  /* 0xffffffff00007802 */ /* 0x000fe40000000f00 */
[----:B------:R-:W-:-:S03]  /*2ba0*/  MOV R2, 0x2bd0 ;  /* 0x00002bd000027802 */ /* 0x000fc60000000f00 */
[----:B------:R1:W-:Y:S04]  /*2bb0*/  STS [UR37+0x110], R0 ;  /* 0x00011000ff007988 */ /* 0x0003e80008000825 */
[----:B-1-3-5:R-:W-:Y:S05]  /*2bc0*/  CALL.REL.NOINC `($__internal_1_$__cuda_sm10x_tcgen05_guardrail_trap_phase_invalid_during_alloc) ;  /* 0x000000b400387944 */ /* 0x02afea0003c00000 */
.L_x_49:
[----:B------:R-:W-:Y:S05]  /*2bd0*/  WARPSYNC.ALL ;  /* 0x0000000000007948 */ /* 0x000fea0003800000 */
[----:B------:R-:W2:Y:S01]  /*2be0*/  S2UR UR5, SR_CgaCtaId ;  /* 0x00000000000579c3 */ /* 0x000ea20000008800 */
[----:B------:R-:W-:Y:S01]  /*2bf0*/  UMOV UR4, 0x400 ;  /* 0x0000040000047882 */ /* 0x000fe20000000000 */
[----:B------:R-:W-:-:S06]  /*2c00*/  NOP ;  /* 0x0000000000007918 */ /* 0x000fcc0000000000 */
[----:B------:R-:W-:Y:S06]  /*2c10*/  BAR.ARV 0x6, 0xa0 ;  /* 0x0182800000007b1d */ /* 0x000fec0000002000 */
[----:B------:R-:W4:Y:S01]  /*2c20*/  LDCU UR7, c[0x0][0x38c] ;  /* 0x00007180ff0777ac */ /* 0x000f220008000800 */
[----:B------:R-:W-:Y:S01]  /*2c30*/  IMAD.MOV.U32 R11, RZ, RZ, 0x1 ;  /* 0x00000001ff0b7424 */ /* 0x000fe200078e00ff */
[----:B------:R-:W-:Y:S01]  /*2c40*/  CS2R R8, SRZ ;  /* 0x0000000000087805 */ /* 0x000fe2000001ff00 */
[----:B------:R-:W-:Y:S01]  /*2c50*/  IMAD.MOV.U32 R10, RZ, RZ, RZ ;  /* 0x000000ffff0a7224 */ /* 0x000fe200078e00ff */
[----:B------:R-:W3:Y:S01]  /*2c60*/  LDCU UR6, c[0x0][0x38c] ;  /* 0x00007180ff0677ac */ /* 0x000ee20008000800 */
[----:B------:R-:W-:Y:S01]  /*2c70*/  UMOV UR15, URZ ;  /* 0x000000ff000f7c82 */ /* 0x000fe20008000000 */
[----:B------:R-:W-:Y:S01]  /*2c80*/  UMOV UR14, URZ ;  /* 0x000000ff000e7c82 */ /* 0x000fe20008000000 */
[----:B--2---:R-:W-:Y:S01]  /*2c90*/  ULEA UR5, UR5, UR4, 0x18 ;  /* 0x0000000405057291 */ /* 0x004fe2000f8ec0ff */
[----:B------:R-:W-:Y:S01]  /*2ca0*/  UMOV UR24, 0x0 ;  /* 0x0000000000187882 */ /* 0x000fe20000000000 */
[----:B------:R-:W-:-:S02]  /*2cb0*/  UMOV UR25, 0x8400910 ;  /* 0x0840091000197882 */ /* 0x000fc40000000000 */
[----:B------:R-:W-:Y:S02]  /*2cc0*/  UIADD3 UR10, UPT, UPT, UR5, 0x10800, URZ ;  /* 0x00010800050a7890 */ /* 0x000fe4000fffe0ff */
[----:B------:R-:W-:Y:S02]  /*2cd0*/  UIADD3 UR11, UPT, UPT, UR5, 0x1c800, URZ ;  /* 0x0001c800050b7890 */ /* 0x000fe4000fffe0ff */
[----:B----4-:R-:W-:Y:S01]  /*2ce0*/  UIADD3 UR7, UPT, UPT, UR7, 0x1f, URZ ;  /* 0x0000001f07077890 */ /* 0x010fe2000fffe0ff */
[----:B-1----:R-:W1:Y:S01]  /*2cf0*/  LDS R0, [UR5+0x110] ;  /* 0x00011005ff007984 */ /* 0x002e620008000800 */
[----:B------:R-:W-:Y:S02]  /*2d00*/  USHF.R.U32.HI UR10, URZ, 0x4, UR10 ;  /* 0x00000004ff0a7899 */ /* 0x000fe4000801160a */
[----:B------:R-:W-:Y:S02]  /*2d10*/  USHF.R.S32.HI UR4, URZ, 0x1f, UR7 ;  /* 0x0000001fff047899 */ /* 0x000fe40008011407 */
[----:B------:R-:W-:-:S02]  /*2d20*/  USHF.R.U32.HI UR11, URZ, 0x4, UR11 ;  /* 0x00000004ff0b7899 */ /* 0x000fc4000801160b */
[----:B------:R-:W-:Y:S02]  /*2d30*/  ULEA.HI UR4, UR4, UR7, URZ, 0x5 ;  /* 0x0000000704047291 */ /* 0x000fe4000f8f28ff */
[----:B------:R-:W-:Y:S02]  /*2d40*/  ULOP3.LUT UR10, UR10, 0x3fff, URZ, 0xc0, !UPT ;  /* 0x00003fff0a0a7892 */ /* 0x000fe4000f8ec0ff */
[----:B------:R-:W-:Y:S02]  /*2d50*/  USHF.R.S32.HI UR4, URZ, 0x5, UR4 ;  /* 0x00000005ff047899 */ /* 0x000fe40008011404 */
[----:B------:R-:W-:Y:S02]  /*2d60*/  ULOP3.LUT UR11, UR11, 0x3fff, URZ, 0xc0, !UPT ;  /* 0x00003fff0b0b7892 */ /* 0x000fe4000f8ec0ff */
[----:B------:R-:W-:Y:S01]  /*2d70*/  UISETP.LT.AND UP0, UPT, UR4, 0x1, UPT ;  /* 0x000000010400788c */ /* 0x000fe2000bf01270 */
[----:B------:R-:W-:Y:S01]  /*2d80*/  UMOV UR22, 0x0 ;  /* 0x0000000000167882 */ /* 0x000fe20000000000 */
[----:B------:R-:W-:-:S02]  /*2d90*/  UMOV UR23, 0x8400910 ;  /* 0x0840091000177882 */ /* 0x000fc40000000000 */
[----:B------:R-:W-:Y:S02]  /*2da0*/  USEL UR9, UR4, 0x1, !UP0 ;  /* 0x0000000104097887 */ /* 0x000fe4000c000000 */
[----:B------:R-:W-:Y:S02]  /*2db0*/  ULOP3.LUT UR10, UR10, 0x10000, URZ, 0xfc, !UPT ;  /* 0x000100000a0a7892 */ /* 0x000fe4000f8efcff */
[----:B------:R-:W-:Y:S02]  /*2dc0*/  ULOP3.LUT UR11, UR11, 0x10000, URZ, 0xfc, !UPT ;  /* 0x000100000b0b7892 */ /* 0x000fe4000f8efcff */
[----:B------:R-:W-:Y:S02]  /*2dd0*/  UIADD3 UR9, UPT, UPT, -UR9, URZ, URZ ;  /* 0x000000ff09097290 */ /* 0x000fe4000fffe1ff */
[----:B---3--:R-:W-:Y:S01]  /*2de0*/  UISETP.GE.AND UP3, UPT, UR6, 0x1, UPT ;  /* 0x000000010600788c */ /* 0x008fe2000bf66270 */
[----:B------:R-:W-:Y:S01]  /*2df0*/  UMOV UR20, 0x0 ;  /* 0x0000000000147882 */ /* 0x000fe20000000000 */
[----:B------:R-:W-:Y:S01]  /*2e00*/  UMOV UR21, 0x8400910 ;  /* 0x0840091000157882 */ /* 0x000fe20000000000 */
[----:B------:R-:W-:Y:S01]  /*2e10*/  UMOV UR18, 0x0 ;  /* 0x0000000000127882 */ /* 0x000fe20000000000 */
[----:B------:R-:W-:Y:S01]  /*2e20*/  UMOV UR19, 0x8400910 ;  /* 0x0840091000137882 */ /* 0x000fe20000000000 */
[----:B-1----:R-:W-:-:S15]  /*2e30*/  R2UR UR16, R0 ;  /* 0x00000000001072ca */ /* 0x002fde00000e0000 */
.L_x_58:
[----:B------:R-:W-:Y:S02]  /*2e40*/  LEA R0, R10, UR5, 0x3 ;  /* 0x000000050a007c11 */ /* 0x000fe4000f8e18ff */
[----:B------:R-:W-:Y:S02]  /*2e50*/  SHF.L.U32 R5, R9, 0x1f, RZ ;  /* 0x0000001f09057819 */ /* 0x000fe400000006ff */
[----:B------:R-:W-:Y:S01]  /*2e60*/  PLOP3.LUT P0, PT, PT, PT, UP3, 0x80, 0x8 ;  /* 0x000000000008781c */ /* 0x000fe20003f0f038 */
[----:B------:R-:W-:Y:S01]  /*2e70*/  VIADD R3, R0, 0x90 ;  /* 0x0000009000037836 */ /* 0x000fe20000000000 */
[----:B-1----:R-:W1:Y:S02]  /*2e80*/  SYNCS.PHASECHK.TRANS64.TRYWAIT P1, [R0+URZ+0x80], R5 ;  /* 0x00008005000075a7 */ /* 0x002e6400080211ff */
[----:B-1-3--:R-:W-:Y:S09]  /*2e90*/  @!P1 BRA `(.L_x_52) ;  /* 0x000000a800049947 */ /* 0x00aff20003800000 */
.L_x_177:
[----:B------:R-:W-:Y:S01]  /*2ea0*/  LEA R4, R10, UR5, 0x4 ;  /* 0x000000050a047c11 */ /* 0x000fe2000f8e20ff */
[----:B------:R-:W-:Y:S01]  /*2eb0*/  @UP3 ULEA UR6, UR14, UR5, 0x3 ;  /* 0x000000050e063291 */ /* 0x000fe2000f8e18ff */
[----:B------:R-:W-:Y:S01]  /*2ec0*/  PLOP3.LUT P2, PT, PT, PT, PT, 0x80, 0x8 ;  /* 0x000000000008781c */ /* 0x000fe20003f4f070 */
[----:B------:R-:W-:Y:S01]  /*2ed0*/  ULEA UR7, UR15, UR5, 0x3 ;  /* 0x000000050f077291 */ /* 0x000fe2000f8e18ff */
[----:B------:R-:W-:Y:S01]  /*2ee0*/  PRMT R3, RZ, 0x654, R3 ;  /* 0x00000654ff037816 */ /* 0x000fe20000000003 */
[----:B------:R-:W-:Y:S01]  /*2ef0*/  ULEA UR8, UR15, UR16, 0x8 ;  /* 0x000000100f087291 */ /* 0x000fe2000f8e40ff */
[----:B-1----:R-:W1:Y:S01]  /*2f00*/  LDS.128 R4, [R4+0xf0] ;  /* 0x0000f00004047984 */ /* 0x002e620000000c00 */
[----:B------:R-:W-:Y:S02]  /*2f10*/  @P0 SHF.L.U32 R2, R8, 0x1f, RZ ;  /* 0x0000001f08020819 */ /* 0x000fe400000006ff */
[----:B------:R-:W-:Y:S01]  /*2f20*/  SHF.L.U32 R0, R11, 0x1f, RZ ;  /* 0x0000001f0b007819 */ /* 0x000fe200000006ff */
[----:B------:R-:W-:Y:S01]  /*2f30*/  @!PT LDS RZ, [RZ] ;  /* 0x00000000fffff984 */ /* 0x000fe20000000800 */
[----:B------:R-:W-:Y:S01]  /*2f40*/  @!PT LDS RZ, [RZ] ;  /* 0x00000000fffff984 */ /* 0x000fe20000000800 */
[----:B------:R-:W-:Y:S01]  /*2f50*/  @!PT LDS RZ, [RZ] ;  /* 0x00000000fffff984 */ /* 0x000fe20000000800 */
[----:B------:R-:W-:Y:S01]  /*2f60*/  @!PT LDS RZ, [RZ] ;  /* 0x00000000fffff984 */ /* 0x000fe20000000800 */
[----:B------:R2:W-:Y:S06]  /*2f70*/  MEMBAR.ALL.CTA ;  /* 0x0000000000007992 */ /* 0x0005ec0000008000 */
[----:B--2---:R-:W2:Y:S02]  /*2f80*/  FENCE.VIEW.ASYNC.S ;  /* 0x00000000000073c6 */ /* 0x004ea40000000000 */
[----:B--2---:R2:W-:Y:S01]  /*2f90*/  SYNCS.ARRIVE.TRANS64.RED.A1T0 RZ, [R3+URZ], RZ ;  /* 0x000000ff03ff79a7 */ /* 0x0045e200081004ff */
[----:B------:R2:W3:Y:S01]  /*2fa0*/  @P0 SYNCS.PHASECHK.TRANS64.TRYWAIT P2, [UR6], R2 ;  /* 0x00000002ff0005a7 */ /* 0x0004e20008041106 */
[----:B-1----:R-:W-:Y:S01]  /*2fb0*/  LOP3.LUT P1, RZ, R6, 0x1, RZ, 0xc0, !PT ;  /* 0x0000000106ff7812 */ /* 0x002fe2000782c0ff */
[----:B------:R-:W1:Y:S02]  /*2fc0*/  SYNCS.PHASECHK.TRANS64.TRYWAIT P0, [UR7+0xb0], R0 ;  /* 0x0000b000ff0075a7 */ /* 0x000e640008001107 */
[----:B-123--:R-:W-:Y:S10]  /*2fd0*/  @!P0 BRA `(.L_x_53) ;  /* 0x000000a400c88947 */ /* 0x00eff40003800000 */
.L_x_179:
[----:B------:R-:W-:Y:S01]  /*2fe0*/  IADD3 R10, PT, PT, R10, 0x1, RZ ;  /* 0x000000010a0a7810 */ /* 0x000fe20007ffe0ff */
[----:B------:R-:W-:Y:S06]  /*2ff0*/  BRA.U !UP3, `(.L_x_54) ;  /* 0x000000010bc07547 */ /* 0x000fec000b800000 */
[----:B------:R-:W-:Y:S01]  /*3000*/  UPLOP3.LUT UP4, UPT, UPT, UPT, UPT, 0x40, 0x4 ;  /* 0x000000000004789c */ /* 0x000fe20003f8e870 */
[----:B------:R-:W-:Y:S01]  /*3010*/  UMOV UR13, UR9 ;  /* 0x00000009000d7c82 */ /* 0x000fe20008000000 */
[----:B------:R-:W-:Y:S01]  /*3020*/  UMOV UR12, UR4 ;  /* 0x00000004000c7c82 */ /* 0x000fe20008000000 */
[----:B------:R-:W-:-:S08]  /*3030*/  UMOV UR17, UR14 ;  /* 0x0000000e00117c82 */ /* 0x000fd00008000000 */
.L_x_57:
[----:B------:R-:W-:Y:S02]  /*3040*/  UIADD3 UR13, UPT, UPT, UR13, 0x1, URZ ;  /* 0x000000010d0d7890 */ /* 0x000fe4000fffe0ff */
[----:B--2---:R-:W-:Y:S02]  /*3050*/  ULEA UR6, UR17, UR5, 0x3 ;  /* 0x0000000511067291 */ /* 0x004fe4000f8e18ff */
[----:B------:R-:W-:Y:S01]  /*3060*/  UISETP.NE.AND UP0, UPT, UR13, URZ, UPT ;  /* 0x000000ff0d00728c */ /* 0x000fe2000bf05270 */
[----:B---3--:R-:W-:Y:S10]  /*3070*/  @P2 BRA `(.L_x_55) ;  /* 0x00000000000c2947 */ /* 0x008ff40003800000 */
[----:B-1----:R-:W-:Y:S04]  /*3080*/  SHF.L.U32 R3, R8, 0x1f, RZ ;  /* 0x0000001f08037819 */ /* 0x002fe800000006ff */
[----:B------:R-:W1:Y:S02]  /*3090*/  SYNCS.PHASECHK.TRANS64.TRYWAIT P0, [UR6], R3 ;  /* 0x00000003ff0075a7 */ /* 0x000e640008001106 */
[----:B-1----:R-:W-:Y:S05]  /*30a0*/  @!P0 BRA `(.L_x_56) ;  /* 0x000000a400ac8947 */ /* 0x002fea0003800000 */
.L_x_55:
[----:B------:R-:W-:Y:S01]  /*30b0*/  UISETP.NE.AND UP1, UPT, UR12, 0x1, UPT ;  /* 0x000000010c00788c */ /* 0x000fe2000bf25270 */
[----:B------:R-:W-:Y:S01]  /*30c0*/  PLOP3.LUT P2, PT, PT, PT, PT, 0x80, 0x8 ;  /* 0x000000000008781c */ /* 0x000fe20003f4f070 */
[----:B------:R-:W-:Y:S02]  /*30d0*/  UIADD3 UR14, UPT, UPT, UR17, 0x1, URZ ;  /* 0x00000001110e7890 */ /* 0x000fe4000fffe0ff */
[----:B------:R-:W-:Y:S02]  /*30e0*/  ULEA UR28, UR17, UR11, 0xb ;  /* 0x0000000b111c7291 */ /* 0x000fe4000f8e58ff */
[----:B------:R-:W-:Y:S01]  /*30f0*/  UISETP.NE.AND UP2, UPT, UR14, 0x3, UPT ;  /* 0x000000030e00788c */ /* 0x000fe2000bf45270 */
[----:B------:R-:W-:Y:S01]  /*3100*/  PLOP3.LUT P0, PT, PT, PT, UP1, 0x80, 0x8 ;  /* 0x000000000008781c */ /* 0x000fe20003f0f018 */
[----:B------:R-:W-:Y:S02]  /*3110*/  UIADD3 UR40, UPT, UPT, UR28, 0x2, URZ ;  /* 0x000000021c287890 */ /* 0x000fe4000fffe0ff */
[----:B------:R-:W-:Y:S02]  /*3120*/  USEL UR27, URZ, 0x1, UP2 ;  /* 0x00000001ff1b7887 */ /* 0x000fe40009000000 */
[----:B------:R-:W-:Y:S02]  /*3130*/  USEL UR14, UR14, URZ, UP2 ;  /* 0x000000ff0e0e7287 */ /* 0x000fe40009000000 */
[----:B------:R-:W-:Y:S02]  /*3140*/  UIADD3 UR36, UPT, UPT, UR28, 0x4, URZ ;  /* 0x000000041c247890 */ /* 0x000fe4000fffe0ff */
[----:B------:R-:W-:Y:S01]  /*3150*/  @UP1 ULEA UR26, UR14, UR5, 0x3 ;  /* 0x000000050e1a1291 */ /* 0x000fe2000f8e18ff */
[----:B------:R-:W-:Y:S01]  /*3160*/  LOP3.LUT R8, R8, UR27, RZ, 0x3c, !PT ;  /* 0x0000001b08087c12 */ /* 0x000fe2000f8e3cff */
[----:B------:R-:W-:Y:S02]  /*3170*/  UIADD3 UR32, UPT, UPT, UR28, 0x6, URZ ;  /* 0x000000061c207890 */ /* 0x000fe4000fffe0ff */
[----:B------:R-:W-:Y:S01]  /*3180*/  UIADD3 UR6, UPT, UPT, UR6, 0x18, URZ ;  /* 0x0000001806067890 */ /* 0x000fe2000fffe0ff */
[----:B-1----:R-:W-:Y:S01]  /*3190*/  @P0 SHF.L.U32 R0, R8, 0x1f, RZ ;  /* 0x0000001f08000819 */ /* 0x002fe200000006ff */
[----:B------:R-:W-:Y:S01]  /*31a0*/  UIADD3 UR12, UPT, UPT, UR12, -0x1, URZ ;  /* 0xffffffff0c0c7890 */ /* 0x000fe2000fffe0ff */
[----:B------:R-:W-:Y:S02]  /*31b0*/  UMOV UR29, 0x40004040 ;  /* 0x40004040001d7882 */ /* 0x000fe40000000000 */
[----:B------:R2:W3:Y:S01]  /*31c0*/  @P0 SYNCS.PHASECHK.TRANS64.TRYWAIT P2, [UR26], R0 ;  /* 0x00000000ff0005a7 */ /* 0x0004e2000804111a */
[----:B------:R-:W-:Y:S01]  /*31d0*/  ULEA UR26, UR17, UR10, 0xa ;  /* 0x0000000a111a7291 */ /* 0x000fe2000f8e50ff */
[----:B------:R-:W-:Y:S01]  /*31e0*/  UMOV UR27, 0x40004040 ;  /* 0x40004040001b7882 */ /* 0x000fe20000000000 */
[----:B------:R-:W-:Y:S02]  /*31f0*/  UMOV UR41, 0x40004040 ;  /* 0x4000404000297882 */ /* 0x000fe40000000000 */
[----:B------:R-:W-:Y:S02]  /*3200*/  UIADD3 UR38, UPT, UPT, UR26, 0x2, URZ ;  /* 0x000000021a267890 */ /* 0x000fe4000fffe0ff */
[----:B------:R-:W-:Y:S02]  /*3210*/  UIADD3 UR34, UPT, UPT, UR26, 0x4, URZ ;  /* 0x000000041a227890 */ /* 0x000fe4000fffe0ff */
[----:B------:R-:W-:Y:S01]  /*3220*/  UIADD3 UR30, UPT, UPT, UR26, 0x6, URZ ;  /* 0x000000061a1e7890 */ /* 0x000fe2000fffe0ff */
[----:B------:R2:W-:Y:S01]  /*3230*/  UTCHMMA gdesc[UR26], gdesc[UR28], tmem[UR8], tmem[UR24], idesc[UR25], UP4 ;  /* 0x00ff181c1a0075ea */ /* 0x0005e2000a000008 */
[----:B------:R-:W-:Y:S01]  /*3240*/  UPLOP3.LUT UP4, UPT, UPT, UPT, UPT, 0x80, 0x8 ;  /* 0x000000000008789c */ /* 0x000fe20003f8f070 */
[----:B------:R-:W-:Y:S01]  /*3250*/  UMOV UR39, 0x40004040 ;  /* 0x4000404000277882 */ /* 0x000fe20000000000 */
[----:B------:R-:W-:Y:S01]  /*3260*/  UMOV UR37, 0x40004040 ;  /* 0x4000404000257882 */ /* 0x000fe20000000000 */
[----:B------:R2:W-:Y:S01]  /*3270*/  UTCHMMA gdesc[UR38], gdesc[UR40], tmem[UR8], tmem[UR22], idesc[UR23], UPT ;  /* 0x00ff1628260075ea */ /* 0x0005e2000b800008 */
[----:B------:R-:W-:Y:S01]  /*3280*/  UMOV UR35, 0x40004040 ;  /* 0x4000404000237882 */ /* 0x000fe20000000000 */
[----:B------:R-:W-:Y:S01]  /*3290*/  UMOV UR33, 0x40004040 ;  /* 0x4000404000217882 */ /* 0x000fe20000000000 */
[----:B------:R-:W-:Y:S01]  /*32a0*/  UMOV UR31, 0x40004040 ;  /* 0x40004040001f7882 */ /* 0x000fe20000000000 */
[----:B------:R2:W-:Y:S01]  /*32b0*/  UTCHMMA gdesc[UR34], gdesc[UR36], tmem[UR8], tmem[UR20], idesc[UR21], UPT ;  /* 0x00ff1424220075ea */ /* 0x0005e2000b800008 */
[----:B------:R2:W-:Y:S01]  /*32c0*/  UTCHMMA gdesc[UR30], gdesc[UR32], tmem[UR8], tmem[UR18], idesc[UR19], UPT ;  /* 0x00ff12201e0075ea */ /* 0x0005e2000b800008 */
[----:B------:R2:W-:Y:S01]  /*32d0*/  UTCBAR [UR6], URZ ;  /* 0x000000ff060073e9 */ /* 0x0005e200080000ff */
[----:B------:R-:W-:Y:S01]  /*32e0*/  UMOV UR17, UR14 ;  /* 0x0000000e00117c82 */ /* 0x000fe20008000000 */
[----:B------:R-:W-:Y:S05]  /*32f0*/  BRA.U UP0, `(.L_x_57) ;  /* 0xfffffffd00507547 */ /* 0x000fea000b83ffff */
.L_x_54:
[----:B------:R-:W-:Y:S01]  /*3300*/  UIADD3 UR15, UPT, UPT, UR15, 0x1, URZ ;  /* 0x000000010f0f7890 */ /* 0x000fe2000fffe0ff */
[C---:B------:R-:W-:Y:S01]  /*3310*/  ISETP.NE.AND P0, PT, R10.reuse, 0x2, PT ;  /* 0x000000020a00780c */ /* 0x040fe20003f05270 */
[----:B------:R-:W-:Y:S02]  /*3320*/  UIADD3 UR7, UPT, UPT, UR7, 0xa0, URZ ;  /* 0x000000a007077890 */ /* 0x000fe4000fffe0ff */
[----:B------:R-:W-:Y:S01]  /*3330*/  UISETP.NE.AND UP0, UPT, UR15, 0x2, UPT ;  /* 0x000000020f00788c */ /* 0x000fe2000bf05270 */
[----:B-12---:R-:W-:Y:S02]  /*3340*/  SEL R0, RZ, 0x1, P0 ;  /* 0x00000001ff007807 */ /* 0x006fe40000000000 */
[----:B------:R-:W-:Y:S01]  /*3350*/  SEL R10, R10, RZ, P0 ;  /* 0x000000ff0a0a7207 */ /* 0x000fe20000000000 */
[----:B------:R-:W-:Y:S01]  /*3360*/  USEL UR6, URZ, 0x1, UP0 ;  /* 0x00000001ff067887 */ /* 0x000fe20008000000 */
[----:B------:R-:W-:Y:S01]  /*3370*/  LOP3.LUT R9, R9, R0, RZ, 0x3c, !PT ;  /* 0x0000000009097212 */ /* 0x000fe200078e3cff */
[----:B------:R-:W-:Y:S01]  /*3380*/  USEL UR15, UR15, URZ, UP0 ;  /* 0x000000ff0f0f7287 */ /* 0x000fe20008000000 */
[----:B------:R1:W-:Y:S03]  /*3390*/  UTCBAR [UR7], URZ ;  /* 0x000000ff070073e9 */ /* 0x0003e600080000ff */
[----:B------:R-:W-:Y:S01]  /*33a0*/  LOP3.LUT R11, R11, UR6, RZ, 0x3c, !PT ;  /* 0x000000060b0b7c12 */ /* 0x000fe2000f8e3cff */
[----:B------:R-:W-:Y:S07]  /*33b0*/  @P1 BRA `(.L_x_58) ;  /* 0xfffffff800a01947 */ /* 0x000fee000383ffff */
[----:B------:R-:W2:Y:S01]  /*33c0*/  S2UR UR4, SR_CgaCtaId ;  /* 0x00000000000479c3 */ /* 0x000ea20000008800 */
[----:B------:R-:W-:Y:S01]  /*33d0*/  ELECT P0, URZ, PT ;  /* 0x0000000000ff782f */ /* 0x000fe20003800000 */
[----:B------:R-:W-:Y:S01]  /*33e0*/  IMAD.MOV.U32 R0, RZ, RZ, 0x1 ;  /* 0x00000001ff007424 */ /* 0x000fe200078e00ff */
[----:B------:R-:W-:Y:S01]  /*33f0*/  UIADD3 UR5, UPT, UPT, UR5, 0xb0, URZ ;  /* 0x000000b005057890 */ /* 0x000fe2000fffe0ff */
[----:B------:R-:W-:Y:S01]  /*3400*/  SHF.L.U32 R3, R11, 0x1f, RZ ;  /* 0x0000001f0b037819 */ /* 0x000fe200000006ff */
[----:B------:R-:W-:-:S03]  /*3410*/  UMOV UR6, 0x40 ;  /* 0x0000004000067882 */ /* 0x000fc60000000000 */
[----:B------:R-:W-:Y:S01]  /*3420*/  UVIRTCOUNT.DEALLOC.SMPOOL 0x80 ;  /* 0x000000800000784c */ /* 0x000fe20000000000 */
[----:B--2---:R-:W-:Y:S02]  /*3430*/  ULEA UR4, UR4, UR6, 0x18 ;  /* 0x0000000604047291 */ /* 0x004fe4000f8ec0ff */
[----:B------:R-:W-:-:S07]  /*3440*/  ULEA UR6, UR15, UR5, 0x3 ;  /* 0x000000050f067291 */ /* 0x000fce000f8e18ff */
[----:B------:R2:W-:Y:S02]  /*3450*/  @P0 STS.U8 [UR4+0x1c], R0 ;  /* 0x00001c00ff000988 */ /* 0x0005e40008000004 */
[----:B------:R-:W4:Y:S02]  /*3460*/  SYNCS.PHASECHK.TRANS64.TRYWAIT P0, [UR6], R3 ;  /* 0x00000003ff0075a7 */ /* 0x000f240008001106 */
[----:B--2-4-:R-:W-:Y:S05]  /*3470*/  @!P0 BRA `(.L_x_59) ;  /* 0x000000a000d08947 */ /* 0x014fea0003800000 */
.L_x_182:
[----:B-1----:R-:W-:-:S04]  /*3480*/  UIADD3 UR7, UPT, UPT, UR15, 0x1, URZ ;  /* 0x000000010f077890 */ /* 0x002fc8000fffe0ff */
[----:B------:R-:W-:-:S04]  /*3490*/  UISETP.NE.AND UP0, UPT, UR7, 0x2, UPT ;  /* 0x000000020700788c */ /* 0x000fc8000bf05270 */
[----:B------:R-:W-:Y:S02]  /*34a0*/  USEL UR6, URZ, 0x1, UP0 ;  /* 0x00000001ff067887 */ /* 0x000fe40008000000 */
[----:B------:R-:W-:-:S04]  /*34b0*/  USEL UR7, UR7, URZ, UP0 ;  /* 0x000000ff07077287 */ /* 0x000fc80008000000 */
[----:B------:R-:W-:Y:S01]  /*34c0*/  ULEA UR7, UR7, UR5, 0x3 ;  /* 0x0000000507077291 */ /* 0x000fe2000f8e18ff */
[----:B--2---:R-:W-:-:S04]  /*34d0*/  LOP3.LUT R3, R11, UR6, RZ, 0x3c, !PT ;  /* 0x000000060b037c12 */ /* 0x004fc8000f8e3cff */
[----:B------:R-:W-:-:S04]  /*34e0*/  SHF.L.U32 R3, R3, 0x1f, RZ ;  /* 0x0000001f03037819 */ /* 0x000fc800000006ff */
[----:B------:R-:W1:Y:S02]  /*34f0*/  SYNCS.PHASECHK.TRANS64.TRYWAIT P0, [UR7], R3 ;  /* 0x00000003ff0075a7 */ /* 0x000e640008001107 */
[----:B-1----:R-:W-:Y:S05]  /*3500*/  @!P0 BRA `(.L_x_60) ;  /* 0x000000a000c48947 */ /* 0x002fea0003800000 */
.L_x_184:
[----:B------:R-:W-:Y:S01]  /*3510*/  NOP ;  /* 0x0000000000007918 */ /* 0x000fe20000000000 */
[----:B-1----:R-:W1:Y:S01]  /*3520*/  LDS R0, [UR4+0x14] ;  /* 0x00001404ff007984 */ /* 0x002e620008000800 */
[----:B------:R-:W-:Y:S01]  /*3530*/  ULOP3.LUT UR6, UR16, 0xffff, URZ, 0xc0, !UPT ;  /* 0x0000ffff10067892 */ /* 0x000fe2000f8ec0ff */
[----:B------:R-:W-:Y:S01]  /*3540*/  UMOV UR8, 0xffff ;  /* 0x0000ffff00087882 */ /* 0x000fe20000000000 */
[----:B------:R-:W-:Y:S02]  /*3550*/  UMOV UR5, 0x1 ;  /* 0x0000000100057882 */ /* 0x000fe40000000000 */
[----:B------:R-:W-:-:S04]  /*3560*/  USHF.R.U32.HI UR6, URZ, 0x5, UR6 ;  /* 0x00000005ff067899 */ /* 0x000fc80008011606 */
[----:B------:R-:W-:Y:S02]  /*3570*/  USHF.L.U32 UR8, UR8, UR6, URZ ;  /* 0x0000000608087299 */ /* 0x000fe400080006ff */
[----:B------:R-:W-:-:S04]  /*3580*/  USHF.L.U32 UR5, UR5, UR6, URZ ;  /* 0x0000000605057299 */ /* 0x000fc800080006ff */
[----:B-1----:R-:W-:-:S04]  /*3590*/  LOP3.LUT R0, R0, UR8, RZ, 0xc0, !PT ;  /* 0x0000000800007c12 */ /* 0x002fc8000f8ec0ff */
[----:B------:R-:W-:-:S13]  /*35a0*/  ISETP.NE.AND P0, PT, R0, UR8, PT ;  /* 0x0000000800007c0c */ /* 0x000fda000bf05270 */
[----:B------:R-:W-:Y:S05]  /*35b0*/  @P0 BRA `(.L_x_61) ;  /* 0x0000000000580947 */ /* 0x000fea0003800000 */
[----:B------:R-:W1:Y:S02]  /*35c0*/  LDS R0, [UR4+0x18] ;  /* 0x00001804ff007984 */ /* 0x000e640008000800 */
[----:B-1----:R-:W-:-:S04]  /*35d0*/  LOP3.LUT R0, R0, UR5, RZ, 0xc0, !PT ;  /* 0x0000000500007c12 */ /* 0x002fc8000f8ec0ff */
[----:B------:R-:W-:-:S13]  /*35e0*/  ISETP.NE.AND P0, PT, R0, UR5, PT ;  /* 0x0000000500007c0c */ /* 0x000fda000bf05270 */
[----:B------:R-:W-:Y:S05]  /*35f0*/  @P0 BRA `(.L_x_62) ;  /* 0x00000000003c0947 */ /* 0x000fea0003800000 */
[----:B------:R-:W1:Y:S01]  /*3600*/  S2R R2, SR_LANEID ;  /* 0x0000000000027919 */ /* 0x000e620000000000 */
[----:B------:R-:W-:Y:S01]  /*3610*/  ULOP3.LUT UR8, URZ, UR8, URZ, 0x33, !UPT ;  /* 0x00000008ff087292 */ /* 0x000fe2000f8e33ff */
[----:B------:R-:W-:Y:S01]  /*3620*/  LOP3.LUT R4, RZ, UR5, RZ, 0x33, !PT ;  /* 0x00000005ff047c12 */ /* 0x000fe2000f8e33ff */
[----:B------:R-:W-:Y:S02]  /*3630*/  VOTEU.ANY UR7, UPT, PT ;  /* 0x0000000000077886 */ /* 0x000fe400038e0100 */
[----:B------:R-:W-:Y:S01]  /*3640*/  UFLO.U32 UR7, UR7 ;  /* 0x00000007000772bd */ /* 0x000fe200080e0000 */
[----:B------:R-:W2:Y:S01]  /*3650*/  REDUX UR5, R4 ;  /* 0x00000000040573c4 */ /* 0x000ea20000000000 */
[----:B------:R-:W-:-:S06]  /*3660*/  IMAD.U32 R0, RZ, RZ, UR8 ;  /* 0x00000008ff007e24 */ /* 0x000fcc000f8e00ff */
[----:B------:R4:W-:Y:S01]  /*3670*/  UTCATOMSWS.AND URZ, UR8 ;  /* 0x0000000800ff79e3 */ /* 0x0009e20008000000 */
[----:B------:R-:W3:Y:S01]  /*3680*/  REDUX UR6, R0 ;  /* 0x00000000000673c4 */ /* 0x000ee20000000000 */
[----:B-1----:R-:W-:Y:S01]  /*3690*/  ISETP.EQ.U32.AND P0, PT, R2, UR7, PT ;  /* 0x0000000702007c0c */ /* 0x002fe2000bf02070 */
[----:B--2---:R-:W-:Y:S01]  /*36a0*/  IMAD.U32 R2, RZ, RZ, UR5 ;  /* 0x00000005ff027e24 */ /* 0x004fe2000f8e00ff */
[----:B---3--:R-:W-:-:S11]  /*36b0*/  MOV R3, UR6 ;  /* 0x0000000600037c02 */ /* 0x008fd60008000f00 */
[----:B------:R4:W-:Y:S04]  /*36c0*/  @P0 ATOMS.AND RZ, [UR4+0x14], R3 ;  /* 0x00001403ffff098c */ /* 0x0009e8000a800004 */
[----:B------:R4:W-:Y:S01]  /*36d0*/  @P0 ATOMS.AND RZ, [UR4+0x18], R2 ;  /* 0x00001802ffff098c */ /* 0x0009e2000a800004 */
[----:B------:R-:W-:Y:S05]  /*36e0*/  BRA `(.L_x_63) ;  /* 0x0000000000147947 */ /* 0x000fea0003800000 */
.L_x_62:
[----:B------:R-:W-:Y:S02]  /*36f0*/  MOV R2, 0x3710 ;  /* 0x0000371000027802 */ /* 0x000fe40000000f00 */
[----:B---3-5:R-:W-:Y:S05]  /*3700*/  CALL.REL.NOINC `($__internal_0_$__cuda_sm10x_tcgen05_guardrail_trap_col_being_dealloced_not_returned_by_alloc) ;  /* 0x000000a8005c7944 */ /* 0x028fea0003c00000 */
[----:B------:R-:W-:Y:S05]  /*3710*/  BRA `(.L_x_63) ;  /* 0x0000000000087947 */ /* 0x000fea0003800000 */
.L_x_61:
[----:B------:R-:W-:Y:S02]  /*3720*/  MOV R2, 0x3740 ;  /* 0x0000374000027802 */ /* 0x000fe40000000f00 */
[----:B---3-5:R-:W-:Y:S05]  /*3730*/  CALL.REL.NOINC `($__internal_2_$__cuda_sm10x_tcgen05_guardrail_trap_unallocated_columns_being_dealloced) ;  /* 0x000000a800687944 */ /* 0x028fea0003c00000 */
.L_x_63:
[----:B------:R-:W-:Y:S01]  /*3740*/  NOP ;  /* 0x0000000000007918 */ /* 0x000fe20000000000 */
[----:B----4-:R-:W-:Y:S05]  /*3750*/  EXIT ;  /* 0x000000000000794d */ /* 0x010fea0003800000 */
.L_x_47:
[----:B------:R-:W-:-:S09]  /*3760*/  UISETP.NE.OR UP2, UPT, UR8, 0x3, !UP2 ;  /* 0x000000030800788c */ /* 0x000fd2000d745670 */
[----:B------:R-:W-:Y:S05]  /*3770*/  BRA.U UP2, `(.L_x_64) ;  /* 0x0000001502907547 */ /* 0x000fea000b800000 */
[----:B------:R-:W1:Y:S01]  /*3780*/  LDC R0, c[0x0][0xb30] ;  /* 0x0002cc00ff007b82 */ /* 0x000e620000000800 */
[----:B------:R-:W2:Y:S01]  /*3790*/  LDCU.64 UR8, c[0x0][0x888] ;  /* 0x00011100ff0877ac */ /* 0x000ea20008000a00 */
[----:B------:R-:W-:Y:S02]  /*37a0*/  HFMA2 R29, -RZ, RZ, 0, 0 ;  /* 0x00000000ff1d7431 */ /* 0x000fe400000001ff */
[----:B------:R-:W-:Y:S01]  /*37b0*/  IMAD.MOV.U32 R30, RZ, RZ, RZ ;  /* 0x000000ffff1e7224 */ /* 0x000fe200078e00ff */
[----:B------:R-:W4:Y:S01]  /*37c0*/  LDCU.64 UR4, c[0x0][0x890] ;  /* 0x00011200ff0477ac */ /* 0x000f220008000a00 */
[----:B------:R-:W-:Y:S02]  /*37d0*/  IMAD.MOV.U32 R23, RZ, RZ, 0x4000 ;  /* 0x00004000ff177424 */ /* 0x000fe400078e00ff */
[----:B------:R-:W3:Y:S01]  /*37e0*/  LDC R19, c[0x0][0x370] ;  /* 0x0000dc00ff137b82 */ /* 0x000ee20000000800 */
[----:B------:R-:W-:Y:S01]  /*37f0*/  UMOV UR7, 0x400 ;  /* 0x0000040000077882 */ /* 0x000fe20000000000 */
[----:B------:R-:W-:-:S02]  /*3800*/  UPLOP3.LUT UP1, UPT, UPT, UPT, UPT, 0x40, 0x4 ;  /* 0x000000000004789c */ /* 0x000fc40003f2e870 */
[----:B------:R-:W-:-:S04]  /*3810*/  ULEA UR7, UR37, UR7, 0x18 ;  /* 0x0000000725077291 */ /* 0x000fc8000f8ec0ff */
[----:B------:R-:W3:Y:S01]  /*3820*/  LDC R2, c[0x0][0xb0c] ;  /* 0x0002c300ff027b82 */ /* 0x000ee20000000800 */
[----:B------:R-:W-:Y:S02]  /*3830*/  UIADD3 UR41, UPT, UPT, UR7, 0x30, URZ ;  /* 0x0000003007297890 */ /* 0x000fe4000fffe0ff */
[----:B--2---:R-:W-:Y:S02]  /*3840*/  UISETP.NE.U32.AND UP2, UPT, UR8, URZ, UPT ;  /* 0x000000ff0800728c */ /* 0x004fe4000bf45070 */
[----:B------:R-:W-:Y:S02]  /*3850*/  UIADD3 UR33, UPT, UPT, UR7, 0x38, URZ ;  /* 0x0000003807217890 */ /* 0x000fe4000fffe0ff */
[----:B----4-:R-:W-:Y:S01]  /*3860*/  UISETP.NE.U32.AND UP3, UPT, UR4, URZ, UPT ;  /* 0x000000ff0400728c */ /* 0x010fe2000bf65070 */
[----:B------:R-:W2:Y:S01]  /*3870*/  LDC R18, c[0x0][0xb20] ;  /* 0x0002c800ff127b82 */ /* 0x000ea20000000800 */
[----:B-1----:R-:W-:Y:S01]  /*3880*/  ISETP.NE.AND P1, PT, R0, 0x1, PT ;  /* 0x000000010000780c */ /* 0x002fe20003f25270 */
[----:B------:R-:W-:-:S02]  /*3890*/  UISETP.NE.AND.EX UP2, UPT, UR9, URZ, UPT, UP2 ;  /* 0x000000ff0900728c */ /* 0x000fc4000bf45320 */
[----:B------:R-:W-:Y:S02]  /*38a0*/  UIADD3 UR25, UPT, UPT, UR7, 0x40, URZ ;  /* 0x0000004007197890 */ /* 0x000fe4000fffe0ff */
[----:B------:R-:W-:Y:S02]  /*38b0*/  UIADD3 UR17, UPT, UPT, UR7, 0x48, URZ ;  /* 0x0000004807117890 */ /* 0x000fe4000fffe0ff */
[----:B------:R-:W1:Y:S01]  /*38c0*/  LDC.64 R32, c[0x0][0x348] ;  /* 0x0000d200ff207b82 */ /* 0x000e620000000a00 */
[----:B------:R-:W-:-:S07]  /*38d0*/  UISETP.NE.AND.EX UP3, UPT, UR5, URZ, UPT, UP3 ;  /* 0x000000ff0500728c */ /* 0x000fce000bf65330 */
[----:B------:R-:W4:Y:S08]  /*38e0*/  LDC.64 R16, c[0x0][0xb10] ;  /* 0x0002c400ff107b82 */ /* 0x000f300000000a00 */
[----:B------:R-:W1:Y:S08]  /*38f0*/  LDC.64 R6, c[0x0][0xb18] ;  /* 0x0002c600ff067b82 */ /* 0x000e700000000a00 */
[----:B------:R-:W1:Y:S08]  /*3900*/  LDC.64 R4, c[0x0][0xb28] ;  /* 0x0002ca00ff047b82 */ /* 0x000e700000000a00 */
[----:B--23--:R-:W1:Y:S02]  /*3910*/  LDC R22, c[0x0][0x374] ;  /* 0x0000dd00ff167b82 */ /* 0x00ce640000000800 */
.L_x_79:
[C---:B------:R-:W-:Y:S02]  /*3920*/  LEA R0, R30.reuse, UR7, 0x3 ;  /* 0x000000071e007c11 */ /* 0x040fe4000f8e18ff */
[----:B------:R-:W-:Y:S02]  /*3930*/  SHF.L.U32 R3, R29, 0x1f, RZ ;  /* 0x0000001f1d037819 */ /* 0x000fe400000006ff */
[----:B------:R-:W-:Y:S02]  /*3940*/  LEA R24, R30, UR7, 0x4 ;  /* 0x000000071e187c11 */ /* 0x000fe4000f8e20ff */
[----:B--2---:R-:W2:Y:S02]  /*3950*/  SYNCS.PHASECHK.TRANS64.TRYWAIT P0, [R0+URZ+0x80], R3 ;  /* 0x00008003000075a7 */ /* 0x004ea400080011ff */
[----:B--2---:R-:W-:Y:S05]  /*3960*/  @!P0 BRA `(.L_x_65) ;  /* 0x0000009c00c48947 */ /* 0x004fea0003800000 */
.L_x_185:
[----:B------:R-:W-:Y:S01]  /*3970*/  ISETP.GE.AND P0, PT, R40, 0x1, PT ;  /* 0x000000012800780c */ /* 0x000fe20003f06270 */
[----:B------:R-:W3:Y:S01]  /*3980*/  LDS.128 R24, [R24+0xf0] ;  /* 0x0000f00018187984 */ /* 0x000ee20000000c00 */
[----:B--2---:R-:W-:Y:S01]  /*3990*/  VIADD R0, R0, 0x90 ;  /* 0x0000009000007836 */ /* 0x004fe20000000000 */
[----:B------:R-:W-:Y:S01]  /*39a0*/  @!PT LDS RZ, [RZ] ;  /* 0x00000000fffff984 */ /* 0x000fe20000000800 */
[----:B------:R-:W-:Y:S01]  /*39b0*/  @!PT LDS RZ, [RZ] ;  /* 0x00000000fffff984 */ /* 0x000fe20000000800 */
[----:B------:R-:W-:Y:S01]  /*39c0*/  @!PT LDS RZ, [RZ] ;  /* 0x00000000fffff984 */ /* 0x000fe20000000800 */
[----:B------:R-:W-:Y:S01]  /*39d0*/  @!PT LDS RZ, [RZ] ;  /* 0x00000000fffff984 */ /* 0x000fe20000000800 */
[----:B------:R2:W-:Y:S06]  /*39e0*/  MEMBAR.ALL.CTA ;  /* 0x0000000000007992 */ /* 0x0005ec0000008000 */
[----:B--2---:R-:W2:Y:S01]  /*39f0*/  FENCE.VIEW.ASYNC.S ;  /* 0x00000000000073c6 */ /* 0x004ea20000000000 */
[----:B------:R-:W-:Y:S04]  /*3a00*/  PRMT R0, RZ, 0x654, R0 ;  /* 0x00000654ff007816 */ /* 0x000fe80000000000 */
[----:B--2---:R2:W-:Y:S01]  /*3a10*/  SYNCS.ARRIVE.TRANS64.RED.A1T0 RZ, [R0+URZ], RZ ;  /* 0x000000ff00ff79a7 */ /* 0x0045e200081004ff */
[----:B---3--:R-:W-:Y:S11]  /*3a20*/  LOP3.LUT P3, RZ, R26, 0x1, RZ, 0xc0, !PT ;  /* 0x000000011aff7812 */ /* 0x008ff6000786c0ff */
[----:B------:R-:W-:Y:S02]  /*3a30*/  @!UPT UIADD3 URZ, UPT, UPT, URZ, URZ, URZ ;  /* 0x000000fffffff290 */ /* 0x000fe4000fffe0ff */
[----:B------:R-:W-:Y:S02]  /*3a40*/  @P3 MOV R13, R24 ;  /* 0x00000018000d3202 */ /* 0x000fe40000000f00 */
[----:B------:R-:W-:Y:S01]  /*3a50*/  @P3 LOP3.LUT R8, R25, 0xffff, RZ, 0xc0, !PT ;  /* 0x0000ffff19083812 */ /* 0x000fe200078ec0ff */
[----:B--2---:R-:W-:Y:S06]  /*3a60*/  @!P0 BRA `(.L_x_66) ;  /* 0x0000000000a48947 */ /* 0x004fec0003800000 */
[----:B-1----:R-:W-:Y:S01]  /*3a70*/  IMAD.HI.U32 R31, R22, R7, RZ ;  /* 0x00000007161f7227 */ /* 0x002fe200078e00ff */
[----:B------:R-:W-:Y:S02]  /*3a80*/  ISETP.NE.AND P0, PT, R6, 0x1, PT ;  /* 0x000000010600780c */ /* 0x000fe40003f05270 */
[----:B------:R-:W-:Y:S01]  /*3a90*/  ISETP.NE.AND P2, PT, R40, 0x1, PT ;  /* 0x000000012800780c */ /* 0x000fe20003f45270 */
[----:B----4-:R-:W-:Y:S01]  /*3aa0*/  IMAD.HI.U32 R34, R19, R16, RZ ;  /* 0x0000001013227227 */ /* 0x010fe200078e00ff */
[----:B------:R-:W-:Y:S02]  /*3ab0*/  SHF.R.U32.HI R31, RZ, R18, R31 ;  /* 0x00000012ff1f7219 */ /* 0x000fe4000001161f */
[----:B------:R-:W-:Y:S01]  /*3ac0*/  ISETP.NE.AND P4, PT, R2, 0x1, PT ;  /* 0x000000010200780c */ /* 0x000fe20003f85270 */
[----:B------:R-:W-:Y:S01]  /*3ad0*/  IMAD.HI.U32 R36, R13, R16, RZ ;  /* 0x000000100d247227 */ /* 0x000fe200078e00ff */
[----:B------:R-:W-:Y:S02]  /*3ae0*/  SHF.R.U32.HI R34, RZ, R17, R34 ;  /* 0x00000011ff227219 */ /* 0x000fe40000011622 */
[----:B------:R-:W-:Y:S01]  /*3af0*/  SEL R3, R22, R31, !P0 ;  /* 0x0000001f16037207 */ /* 0x000fe20004000000 */
[C---:B------:R-:W-:Y:S01]  /*3b00*/  IMAD.HI.U32 R31, R8.reuse, R7, RZ ;  /* 0x00000007081f7227 */ /* 0x040fe200078e00ff */
[----:B------:R-:W-:Y:S02]  /*3b10*/  SEL R11, R19, R34, !P4 ;  /* 0x00000022130b7207 */ /* 0x000fe40006000000 */
[----:B------:R-:W-:Y:S01]  /*3b20*/  SHF.R.U32.HI R36, RZ, R17, R36 ;  /* 0x00000011ff247219 */ /* 0x000fe20000011624 */
[----:B------:R-:W-:Y:S01]  /*3b30*/  IMAD.HI.U32 R38, R3, R4, RZ ;  /* 0x0000000403267227 */ /* 0x000fe200078e00ff */
[----:B------:R-:W-:Y:S03]  /*3b40*/  SHF.R.U32.HI R31, RZ, R18, R31 ;  /* 0x00000012ff1f7219 */ /* 0x000fe6000001161f */
[----:B------:R-:W-:Y:S01]  /*3b50*/  IMAD.HI.U32 R34, R11, R4, RZ ;  /* 0x000000040b227227 */ /* 0x000fe200078e00ff */
[----:B------:R-:W-:Y:S02]  /*3b60*/  @P2 SHF.R.U32.HI R3, RZ, R5, R38 ;  /* 0x00000005ff032219 */ /* 0x000fe40000011626 */
[----:B------:R-:W-:Y:S02]  /*3b70*/  SEL R9, R8, R31, !P0 ;  /* 0x0000001f08097207 */ /* 0x000fe40004000000 */
[----:B------:R-:W-:Y:S01]  /*3b80*/  @P2 SHF.R.U32.HI R11, RZ, R5, R34 ;  /* 0x00000005ff0b2219 */ /* 0x000fe20000011622 */
[C---:B------:R-:W-:Y:S01]  /*3b90*/  IMAD R10, R40.reuse, R3, RZ ;  /* 0x00000003280a7224 */ /* 0x040fe200078e02ff */
[----:B------:R-:W-:Y:S01]  /*3ba0*/  SEL R3, R13, R36, !P4 ;  /* 0x000000240d037207 */ /* 0x000fe20006000000 */
[C---:B------:R-:W-:Y:S03]  /*3bb0*/  IMAD.HI.U32 R14, R9.reuse, R4, RZ ;  /* 0x00000004090e7227 */ /* 0x040fe600078e00ff */
[----:B------:R-:W-:Y:S01]  /*3bc0*/  ISETP.GE.AND P0, PT, R9, R10, PT ;  /* 0x0000000a0900720c */ /* 0x000fe20003f06270 */
[C---:B------:R-:W-:Y:S01]  /*3bd0*/  IMAD R12, R40.reuse, R11, RZ ;  /* 0x0000000b280c7224 */ /* 0x040fe200078e02ff */
[-C--:B------:R-:W-:Y:S04]  /*3be0*/  SHF.R.U32.HI R14, RZ, R5.reuse, R14 ;  /* 0x00000005ff0e7219 */ /* 0x080fe8000001160e */
[----:B------:R-:W-:Y:S02]  /*3bf0*/  ISETP.GE.OR P0, PT, R3, R12, P0 ;  /* 0x0000000c0300720c */ /* 0x000fe40000706670 */
[----:B------:R-:W-:Y:S05]  /*3c00*/  SEL R15, R9, R14, !P2 ;  /* 0x0000000e090f7207 */ /* 0x000fea0005000000 */
[----:B------:R-:W-:Y:S04]  /*3c10*/  IMAD.MOV R14, RZ, RZ, -R15 ;  /* 0x000000ffff0e7224 */ /* 0x000fe800078e0a0f */
[----:B------:R-:W-:Y:S02]  /*3c20*/  IMAD R14, R40, R14, R9 ;  /* 0x0000000e280e7224 */ /* 0x000fe400078e0209 */
[C---:B------:R-:W-:Y:S05]  /*3c30*/  @!P0 IMAD.HI.U32 R10, R3.reuse, R4, RZ ;  /* 0x00000004030a8227 */ /* 0x040fea00078e00ff */
[----:B------:R-:W-:Y:S04]  /*3c40*/  @!P0 SHF.R.U32.HI R10, RZ, R5, R10 ;  /* 0x00000005ff0a8219 */ /* 0x000fe8000001160a */
[----:B------:R-:W-:Y:S01]  /*3c50*/  @!P0 SEL R0, R3, R10, !P2 ;  /* 0x0000000a03008207 */ /* 0x000fe20005000000 */
[----:B------:R-:W-:Y:S03]  /*3c60*/  IMAD.MOV R10, RZ, RZ, -R3 ;  /* 0x000000ffff0a7224 */ /* 0x000fe600078e0a03 */
[----:B------:R-:W-:Y:S01]  /*3c70*/  @!P0 IADD3 R15, PT, PT, R15, -R0, RZ ;  /* 0x800000000f0f8210 */ /* 0x000fe20007ffe0ff */
[----:B------:R-:W-:Y:S01]  /*3c80*/  @!P0 IMAD R0, R11, R14, R0 ;  /* 0x0000000e0b008224 */ /* 0x000fe200078e0200 */
[----:B------:R-:W-:Y:S01]  /*3c90*/  IADD3 R11, PT, PT, -R9, RZ, RZ ;  /* 0x000000ff090b7210 */ /* 0x000fe20007ffe1ff */
[----:B------:R-:W-:Y:S02]  /*3ca0*/  IMAD R13, R2, R10, R13 ;  /* 0x0000000a020d7224 */ /* 0x000fe400078e020d */
[----:B------:R-:W-:Y:S02]  /*3cb0*/  @!P0 IMAD R9, R15, R40, R3 ;  /* 0x000000280f098224 */ /* 0x000fe400078e0203 */
[----:B------:R-:W-:Y:S02]  /*3cc0*/  @!P0 IMAD.MOV.U32 R3, RZ, RZ, R0 ;  /* 0x000000ffff038224 */ /* 0x000fe400078e0000 */
[----:B------:R-:W-:Y:S02]  /*3cd0*/  IMAD R8, R6, R11, R8 ;  /* 0x0000000b06087224 */ /* 0x000fe400078e0208 */
[----:B------:R-:W-:Y:S02]  /*3ce0*/  IMAD R13, R3, R2, R13 ;  /* 0x00000002030d7224 */ /* 0x000fe400078e020d */
[----:B------:R-:W-:Y:S02]  /*3cf0*/  IMAD R8, R9, R6, R8 ;  /* 0x0000000609087224 */ /* 0x000fe400078e0208 */
.L_x_66:
[----:B------:R-:W-:Y:S05]  /*3d00*/  BRA.U UP1, `(.L_x_67) ;  /* 0x0000000101107547 */ /* 0x000fea000b800000 */
[----:B------:R-:W-:Y:S04]  /*3d10*/  MOV R0, UR6 ;  /* 0x0000000600007c02 */ /* 0x000fe80008000f00 */
[----:B------:R-:W-:Y:S04]  /*3d20*/  SHF.L.U32 R3, R0, 0x1f, RZ ;  /* 0x0000001f00037819 */ /* 0x000fe800000006ff */
[----:B------:R-:W2:Y:S02]  /*3d30*/  SYNCS.PHASECHK.TRANS64.TRYWAIT P0, [UR7+0x78], R3 ;  /* 0x00007803ff0075a7 */ /* 0x000ea40008001107 */
[----:B--2---:R-:W-:Y:S05]  /*3d40*/  @!P0 BRA `(.L_x_68) ;  /* 0x0000009800e08947 */ /* 0x004fea0003800000 */
.L_x_67:
[----:B------:R-:W-:Y:S01]  /*3d50*/  R2UR UR43, R21 ;  /* 0x00000000152b72ca */ /* 0x000fe200000e0000 */
[----:B------:R-:W-:Y:S01]  /*3d60*/  IMAD.MOV.U32 R12, RZ, RZ, 0x1 ;  /* 0x00000001ff0c7424 */ /* 0x000fe200078e00ff */
[----:B------:R-:W-:Y:S02]  /*3d70*/  R2UR UR42, R20 ;  /* 0x00000000142a72ca */ /* 0x000fe400000e0000 */
[----:B------:R-:W-:Y:S02]  /*3d80*/  ISETP.NE.U32.AND P2, PT, RZ, UR4, PT ;  /* 0x00000004ff007c0c */ /* 0x000fe4000bf45070 */
[----:B------:R-:W-:Y:S02]  /*3d90*/  SHF.L.U32 R12, R12, 0x1f, RZ ;  /* 0x0000001f0c0c7819 */ /* 0x000fe400000006ff */
[----:B------:R-:W-:Y:S05]  /*3da0*/  ISETP.NE.AND.EX P2, PT, RZ, UR5, PT, P2 ;  /* 0x00000005ff007c0c */ /* 0x000fea000bf45320 */
[----:B------:R-:W-:Y:S02]  /*3db0*/  USHF.L.U32 UR43, UR43, 0x7, URZ ;  /* 0x000000072b2b7899 */ /* 0x000fe400080006ff */
[----:B------:R-:W-:Y:S01]  /*3dc0*/  USHF.L.U32 UR42, UR42, 0x8, URZ ;  /* 0x000000082a2a7899 */ /* 0x000fe200080006ff */
[----:B------:R-:W-:Y:S11]  /*3dd0*/  BRA.U !UP3, `(.L_x_69) ;  /* 0x000000010b347547 */ /* 0x000ff6000b800000 */
[----:B------:R-:W-:Y:S01]  /*3de0*/  UPLOP3.LUT UP0, UPT, UPT, UPT, UP2, 0x80, 0x8 ;  /* 0x000000000008789c */ /* 0x000fe20003f0f020 */
[----:B--2---:R-:W-:Y:S02]  /*3df0*/  HFMA2 R0, -RZ, RZ, 0, 5.9604644775390625e-08 ;  /* 0x00000001ff007431 */ /* 0x004fe400000001ff */
[----:B------:R-:W-:Y:S03]  /*3e00*/  IMAD.MOV.U32 R103, RZ, RZ, 0x1 ;  /* 0x00000001ff677424 */ /* 0x000fe600078e00ff */
[----:B------:R-:W-:Y:S05]  /*3e10*/  PLOP3.LUT P0, PT, PT, PT, UP0, 0x80, 0x8 ;  /* 0x000000000008781c */ /* 0x000fea0003f0f008 */
[----:B------:R-:W2:Y:S01]  /*3e20*/  @UP0 LDCU.64 UR10, c[0x0][0x888] ;  /* 0x00011100ff0a07ac */ /* 0x000ea20008000a00 */
[----:B------:R-:W-:Y:S07]  /*3e30*/  @UP0 UIMAD UR8, UR36, UR4, URZ ;  /* 0x00000004240802a4 */ /* 0x000fee000f8e02ff */
[----:B------:R-:W-:Y:S01]  /*3e40*/  @!P0 PRMT R103, R0, 0x7610, R103 ;  /* 0x0000761000678816 */ /* 0x000fe20000000067 */
[----:B--2---:R-:W-:Y:S03]  /*3e50*/  @UP0 UIMAD.WIDE UR10, UR8, 0x4, UR10 ;  /* 0x00000004080a08a5 */ /* 0x004fe6000f8e020a */
[----:B------:R-:W2:Y:S03]  /*3e60*/  @!UP0 LDCU UR8, c[0x0][0x880] ;  /* 0x00011000ff0887ac */ /* 0x000ea60008000800 */
[----:B------:R-:W-:Y:S01]  /*3e70*/  IMAD.U32 R10, RZ, RZ, UR10 ;  /* 0x0000000aff0a7e24 */ /* 0x000fe2000f8e00ff */
[----:B------:R-:W-:Y:S05]  /*3e80*/  MOV R11, UR11 ;  /* 0x0000000b000b7c02 */ /* 0x000fea0008000f00 */
[----:B-----5:R3:W5:Y:S02]  /*3e90*/  @P0 LDG.E R49, desc[UR46][R10.64] ;  /* 0x0000002e0a310981 */ /* 0x020764000c1e1900 */
[----:B--23--:R-:W-:Y:S07]  /*3ea0*/  @!P0 IMAD.U32 R49, RZ, RZ, UR8 ;  /* 0x00000008ff318e24 */ /* 0x00cfee000f8e00ff */
.L_x_69:
[----:B-----5:R-:W-:Y:S01]  /*3eb0*/  @!P2 FSETP.EQ.AND P0, PT, R49, RZ, PT ;  /* 0x000000ff3100a20b */ /* 0x020fe20003f02000 */
[----:B------:R-:W-:Y:S01]  /*3ec0*/  @!UPT UIADD3 URZ, UPT, UPT, URZ, URZ, URZ ;  /* 0x000000fffffff290 */ /* 0x000fe2000fffe0ff */
[----:B------:R-:W-:Y:S11]  /*3ed0*/  @!P2 BRA `(.L_x_70) ;  /* 0x000000000014a947 */ /* 0x000ff60003800000 */
[----:B------:R-:W-:Y:S02]  /*3ee0*/  LOP3.LUT P2, RZ, R103, 0xff, RZ, 0xc0, !PT ;  /* 0x000000ff67ff7812 */ /* 0x000fe4000784c0ff */
[----:B------:R-:W-:Y:S04]  /*3ef0*/  PLOP3.LUT P0, PT, PT, PT, UP0, 0x80, 0x8 ;  /* 0x000000000008781c */ /* 0x000fe80003f0f008 */
[----:B------:R-:W-:Y:S07]  /*3f00*/  PLOP3.LUT P0, PT, P0, PT, PT, 0x8, 0x80 ;  /* 0x000000000080781c */ /* 0x000fee000070e170 */
[----:B------:R-:W-:Y:S11]  /*3f10*/  @P2 FSETP.EQ.AND P0, PT, R49, RZ, PT ;  /* 0x000000ff3100220b */ /* 0x000ff60003f02000 */
[----:B------:R-:W-:Y:S02]  /*3f20*/  @!UPT UIADD3 URZ, UPT, UPT, URZ, URZ, URZ ;  /* 0x000000fffffff290 */ /* 0x000fe4000fffe0ff */
.L_x_70:
[----:B------:R-:W3:Y:S01]  /*3f30*/  SYNCS.PHASECHK.TRANS64.TRYWAIT P2, [UR7+0x50], R12 ;  /* 0x0000500cff0075a7 */ /* 0x000ee20008041107 */
[----:B------:R-:W-:Y:S04]  /*3f40*/  ELECT P4, URZ, PT ;  /* 0x0000000000ff782f */ /* 0x000fe80003880000 */
[----:B------:R-:W-:Y:S11]  /*3f50*/  PLOP3.LUT P4, PT, P0, P4, PT, 0xf2, 0x2f ;  /* 0x00000000002f781c */ /* 0x000ff60000789e72 */
[----:B------:R-:W-:Y:S02]  /*3f60*/  @!UPT UIADD3 URZ, UPT, UPT, URZ, URZ, URZ ;  /* 0x000000fffffff290 */ /* 0x000fe4000fffe0ff */
[----:B-1----:R-:W-:Y:S05]  /*3f70*/  @!P4 IADD3 R9, P0, PT, R32, 0x580, RZ ;  /* 0x000005802009c810 */ /* 0x002fea0007f1e0ff */
[----:B--2---:R-:W-:Y:S01]  /*3f80*/  @!P4 IMAD.X R0, RZ, RZ, R33, P0 ;  /* 0x000000ffff00c224 */ /* 0x004fe200000e0621 */
[----:B---3--:R-:W-:Y:S07]  /*3f90*/  @!P2 BRA `(.L_x_71) ;  /* 0x000000980064a947 */ /* 0x008fee0003800000 */
.L_x_188:
[----:B------:R-:W-:Y:S01]  /*3fa0*/  @!P4 R2UR UR9, R9 ;  /* 0x000000000909c2ca */ /* 0x000fe200000e0000 */
[----:B------:R-:W-:Y:S01]  /*3fb0*/  VOTEU.ALL UP1, P4 ;  /* 0x0000000000ff7886 */ /* 0x000fe20002020000 */
[----:B------:R-:W-:Y:S01]  /*3fc0*/  @!P4 R2UR UR8, R0 ;  /* 0x000000000008c2ca */ /* 0x000fe200000e0000 */
[----:B------:R-:W-:Y:S01]  /*3fd0*/  @!P4 IMAD.MOV.U32 R0, RZ, RZ, 0x4000 ;  /* 0x00004000ff00c424 */ /* 0x000fe200078e00ff */
[----:B------:R-:W-:Y:S01]  /*3fe0*/  UMOV UR44, UR36 ;  /* 0x00000024002c7c82 */ /* 0x000fe20008000000 */
[----:B------:R-:W-:Y:S01]  /*3ff0*/  UPRMT UR21, UR37, 0x654, UR41 ;  /* 0x0000065425157896 */ /* 0x000fe20008000029 */
[----:B------:R-:W-:Y:S01]  /*4000*/  @!P4 IADD3 R9, P0, PT, R32, 0x580, RZ ;  /* 0x000005802009c810 */ /* 0x000fe20007f1e0ff */
[----:B------:R-:W-:Y:S01]  /*4010*/  @!UP1 UIADD3 UR40, UPT, UPT, UR7, 0x400, URZ ;  /* 0x0000040007289890 */ /* 0x000fe2000fffe0ff */
[----:B------:R-:W-:Y:S05]  /*4020*/  VOTEU.ALL UP1, P4 ;  /* 0x0000000000ff7886 */ /* 0x000fea0002020000 */
[----:B------:R-:W-:Y:S01]  /*4030*/  IMAD.U32 R10, RZ, RZ, UR9 ;  /* 0x00000009ff0a7e24 */ /* 0x000fe2000f8e00ff */
[----:B------:R-:W-:Y:S01]  /*4040*/  UMOV UR9, 0x10000000 ;  /* 0x1000000000097882 */ /* 0x000fe20000000000 */
[----:B------:R-:W-:Y:S01]  /*4050*/  IMAD.U32 R11, RZ, RZ, UR8 ;  /* 0x00000008ff0b7e24 */ /* 0x000fe2000f8e00ff */
[----:B------:R-:W-:Y:S02]  /*4060*/  UMOV UR8, 0x0 ;  /* 0x0000000000087882 */ /* 0x000fe40000000000 */
[----:B------:R-:W-:Y:S02]  /*4070*/  @!P4 R2UR UR10, R10 ;  /* 0x000000000a0ac2ca */ /* 0x000fe400000e0000 */
[----:B------:R-:W-:Y:S11]  /*4080*/  @!P4 R2UR UR11, R11 ;  /* 0x000000000b0bc2ca */ /* 0x000ff600000e0000 */
[----:B------:R-:W-:Y:S02]  /*4090*/  @!UPT UIADD3 URZ, UPT, UPT, URZ, URZ, URZ ;  /* 0x000000fffffff290 */ /* 0x000fe4000fffe0ff */
[----:B------:R2:W-:Y:S01]  /*40a0*/  @!UP1 UTMALDG.3D [UR40], [UR10], desc[UR8] ;  /* 0x000008280a0095b4 */ /* 0x0005e20008011000 */
[----:B------:R3:W-:Y:S01]  /*40b0*/  @!P4 SYNCS.ARRIVE.TRANS64.RED.A0TR RZ, [UR7+0x30], R0 ;  /* 0x00003000ffffc9a7 */ /* 0x0007e20008300407 */
[----:B------:R-:W-:Y:S01]  /*40c0*/  SYNCS.ARRIVE.TRANS64.RED.A1T0 RZ, [UR21], RZ ;  /* 0x000000ffffff79a7 */ /* 0x000fe20008100415 */
[----:B---3--:R-:W-:Y:S01]  /*40d0*/  @!P4 IMAD.X R0, RZ, RZ, R33, P0 ;  /* 0x000000ffff00c224 */ /* 0x008fe200000e0621 */
[----:B------:R-:W3:Y:S02]  /*40e0*/  SYNCS.PHASECHK.TRANS64.TRYWAIT P2, [UR7+0x58], R12 ;  /* 0x0000580cff0075a7 */ /* 0x000ee40008041107 */
[----:B--23--:R-:W-:Y:S05]  /*40f0*/  @!P2 BRA `(.L_x_72) ;  /* 0x000000980024a947 */ /* 0x00cfea0003800000 */
.L_x_190:
[----:B------:R-:W-:Y:S01]  /*4100*/  @!P4 R2UR UR9, R9 ;  /* 0x000000000909c2ca */ /* 0x000fe200000e0000 */
[----:B------:R-:W-:Y:S01]  /*4110*/  VOTEU.ALL UP1, P4 ;  /* 0x0000000000ff7886 */ /* 0x000fe20002020000 */
[----:B------:R-:W-:Y:S01]  /*4120*/  @!P4 R2UR UR8, R0 ;  /* 0x000000000008c2ca */ /* 0x000fe200000e0000 */
[----:B------:R-:W-:Y:S01]  /*4130*/  @!P4 IMAD.MOV.U32 R0, RZ, RZ, 0x4000 ;  /* 0x00004000ff00c424 */ /* 0x000fe200078e00ff */
[----:B------:R-:W-:Y:S01]  /*4140*/  UMOV UR35, UR43 ;  /* 0x0000002b00237c82 */ /* 0x000fe20008000000 */
[----:B------:R-:W-:Y:S01]  /*4150*/  UPRMT UR15, UR37, 0x654, UR33 ;  /* 0x00000654250f7896 */ /* 0x000fe20008000021 */
[----:B------:R-:W-:Y:S01]  /*4160*/  @!P4 IADD3 R9, P0, PT, R32, 0x580, RZ ;  /* 0x000005802009c810 */ /* 0x000fe20007f1e0ff */
[----:B------:R-:W-:Y:S02]  /*4170*/  @!UP1 UIADD3 UR34, UPT, UPT, UR42, 0x20, URZ ;  /* 0x000000202a229890 */ /* 0x000fe4000fffe0ff */
[----:B------:R-:W-:Y:S01]  /*4180*/  @!UP1 UIADD3 UR32, UPT, UPT, UR7, 0x4400, URZ ;  /* 0x0000440007209890 */ /* 0x000fe2000fffe0ff */
[----:B------:R-:W-:Y:S03]  /*4190*/  VOTEU.ALL UP1, P4 ;  /* 0x0000000000ff7886 */ /* 0x000fe60002020000 */
        /* <DEDUP_REMOVED lines=13> */
.L_x_192:
[----:B------:R-:W-:Y:S01]  /*4270*/  @!P4 R2UR UR9, R9 ;  /* 0x000000000909c2ca */ /* 0x000fe200000e0000 */
[----:B------:R-:W-:Y:S01]  /*4280*/  VOTEU.ALL UP1, P4 ;  /* 0x0000000000ff7886 */ /* 0x000fe20002020000 */
[----:B------:R-:W-:Y:S01]  /*4290*/  @!P4 R2UR UR8, R0 ;  /* 0x000000000008c2ca */ /* 0x000fe200000e0000 */
[----:B------:R-:W-:Y:S01]  /*42a0*/  @!P4 IMAD.MOV.U32 R0, RZ, RZ, 0x4000 ;  /* 0x00004000ff00c424 */ /* 0x000fe200078e00ff */
[----:B------:R-:W-:Y:S01]  /*42b0*/  UMOV UR27, UR43 ;  /* 0x0000002b001b7c82 */ /* 0x000fe20008000000 */
[----:B------:R-:W-:Y:S01]  /*42c0*/  UMOV UR28, UR36 ;  /* 0x00000024001c7c82 */ /* 0x000fe20008000000 */
[----:B------:R-:W-:Y:S01]  /*42d0*/  @!UP1 UIADD3 UR26, UPT, UPT, UR42, 0x40, URZ ;  /* 0x000000402a1a9890 */ /* 0x000fe2000fffe0ff */
[----:B------:R-:W-:Y:S01]  /*42e0*/  @!P4 IADD3 R9, P0, PT, R32, 0x580, RZ ;  /* 0x000005802009c810 */ /* 0x000fe20007f1e0ff */
[----:B------:R-:W-:Y:S01]  /*42f0*/  @!UP1 UIADD3 UR24, UPT, UPT, UR7, 0x8400, URZ ;  /* 0x0000840007189890 */ /* 0x000fe2000fffe0ff */
[----:B------:R-:W-:Y:S01]  /*4300*/  VOTEU.ALL UP1, P4 ;  /* 0x0000000000ff7886 */ /* 0x000fe20002020000 */
[----:B------:R-:W-:Y:S03]  /*4310*/  UPRMT UR14, UR37, 0x654, UR25 ;  /* 0x00000654250e7896 */ /* 0x000fe60008000019 */
        /* <DEDUP_REMOVED lines=13> */
.L_x_194:
[----:B------:R-:W-:Y:S01]  /*43f0*/  @!P4 R2UR UR9, R9 ;  /* 0x000000000909c2ca */ /* 0x000fe200000e0000 */
[----:B------:R-:W-:Y:S01]  /*4400*/  VOTEU.ALL UP1, P4 ;  /* 0x0000000000ff7886 */ /* 0x000fe20002020000 */
[----:B------:R-:W-:Y:S01]  /*4410*/  @!P4 R2UR UR8, R0 ;  /* 0x000000000008c2ca */ /* 0x000fe200000e0000 */
[----:B------:R-:W-:Y:S01]  /*4420*/  @!P4 IMAD.MOV.U32 R0, RZ, RZ, 0x4000 ;  /* 0x00004000ff00c424 */ /* 0x000fe200078e00ff */
[----:B------:R-:W-:Y:S01]  /*4430*/  UMOV UR19, UR43 ;  /* 0x0000002b00137c82 */ /* 0x000fe20008000000 */
[----:B------:R-:W-:Y:S01]  /*4440*/  UMOV UR20, UR36 ;  /* 0x0000002400147c82 */ /* 0x000fe20008000000 */
[----:B------:R-:W-:Y:S01]  /*4450*/  @!UP1 UIADD3 UR18, UPT, UPT, UR42, 0x60, URZ ;  /* 0x000000602a129890 */ /* 0x000fe2000fffe0ff */
[----:B------:R-:W-:Y:S01]  /*4460*/  SHF.L.U32 R20, RZ, 0x1f, RZ ;  /* 0x0000001fff147819 */ /* 0x000fe200000006ff */
[----:B------:R-:W-:Y:S01]  /*4470*/  @!UP1 UIADD3 UR16, UPT, UPT, UR7, 0xc400, URZ ;  /* 0x0000c40007109890 */ /* 0x000fe2000fffe0ff */
[----:B------:R-:W-:Y:S01]  /*4480*/  @!P4 IADD3 R9, P0, PT, R32, 0x580, RZ ;  /* 0x000005802009c810 */ /* 0x000fe20007f1e0ff */
[----:B------:R-:W-:Y:S01]  /*4490*/  VOTEU.ALL UP1, P4 ;  /* 0x0000000000ff7886 */ /* 0x000fe20002020000 */
[----:B------:R-:W-:Y:S02]  /*44a0*/  UPRMT UR13, UR37, 0x654, UR17 ;  /* 0x00000654250d7896 */ /* 0x000fe40008000011 */
        /* <DEDUP_REMOVED lines=13> */
.L_x_196:
[----:B------:R-:W-:Y:S01]  /*4580*/  @!P4 R2UR UR9, R9 ;  /* 0x000000000909c2ca */ /* 0x000fe200000e0000 */
[----:B------:R-:W-:Y:S01]  /*4590*/  VOTEU.ALL UP1, P4 ;  /* 0x0000000000ff7886 */ /* 0x000fe20002020000 */
[----:B------:R-:W-:Y:S01]  /*45a0*/  @!P4 R2UR UR8, R0 ;  /* 0x000000000008c2ca */ /* 0x000fe200000e0000 */
[----:B------:R-:W-:Y:S01]  /*45b0*/  @!P4 IMAD.MOV.U32 R0, RZ, RZ, 0x4000 ;  /* 0x00004000ff00c424 */ /* 0x000fe200078e00ff */
[----:B------:R-:W-:Y:S01]  /*45c0*/  UMOV UR18, 0x0 ;  /* 0x0000000000127882 */ /* 0x000fe20000000000 */
[----:B------:R-:W-:Y:S01]  /*45d0*/  UMOV UR19, 0x10000000 ;  /* 0x1000000000137882 */ /* 0x000fe20000000000 */
[----:B------:R-:W-:Y:S01]  /*45e0*/  @!UP1 UIADD3 UR10, UPT, UPT, UR42, 0x80, URZ ;  /* 0x000000802a0a9890 */ /* 0x000fe2000fffe0ff */
[----:B------:R-:W-:Y:S01]  /*45f0*/  @!P4 IADD3 R9, P0, PT, R32, 0x580, RZ ;  /* 0x000005802009c810 */ /* 0x000fe20007f1e0ff */
[----:B------:R-:W-:Y:S01]  /*4600*/  UMOV UR11, UR43 ;  /* 0x0000002b000b7c82 */ /* 0x000fe20008000000 */
[----:B------:R-:W-:Y:S04]  /*4610*/  UMOV UR12, UR36 ;  /* 0x00000024000c7c82 */ /* 0x000fe80008000000 */
[----:B------:R-:W-:Y:S01]  /*4620*/  IMAD.U32 R10, RZ, RZ, UR9 ;  /* 0x00000009ff0a7e24 */ /* 0x000fe2000f8e00ff */
[----:B------:R-:W-:Y:S01]  /*4630*/  UMOV UR9, UR41 ;  /* 0x0000002900097c82 */ /* 0x000fe20008000000 */
[----:B------:R-:W-:Y:S01]  /*4640*/  IMAD.U32 R11, RZ, RZ, UR8 ;  /* 0x00000008ff0b7e24 */ /* 0x000fe2000f8e00ff */
[----:B------:R-:W-:Y:S02]  /*4650*/  @!UP1 UIADD3 UR8, UPT, UPT, UR7, 0x400, URZ ;  /* 0x0000040007089890 */ /* 0x000fe4000fffe0ff */
[----:B------:R-:W-:Y:S01]  /*4660*/  @!P4 R2UR UR22, R10 ;  /* 0x000000000a16c2ca */ /* 0x000fe200000e0000 */
[----:B------:R-:W-:Y:S01]  /*4670*/  VOTEU.ALL UP1, P4 ;  /* 0x0000000000ff7886 */ /* 0x000fe20002020000 */
        /* <DEDUP_REMOVED lines=8> */
.L_x_198:
        /* <DEDUP_REMOVED lines=9> */
[----:B------:R-:W-:Y:S03]  /*4790*/  UMOV UR12, UR36 ;  /* 0x00000024000c7c82 */ /* 0x000fe60008000000 */
[----:B------:R-:W-:Y:S02]  /*47a0*/  @!P4 IMAD.X R21, RZ, RZ, R33, P0 ;  /* 0x000000ffff15c224 */ /* 0x000fe400000e0621 */
        /* <DEDUP_REMOVED lines=11> */
[----:B------:R-:W3:Y:S02]  /*4860*/  SYNCS.PHASECHK.TRANS64.TRYWAIT P2, [UR7+0x60], R20 ;  /* 0x00006014ff0075a7 */ /* 0x000ee40008041107 */
[----:B--23--:R-:W-:Y:S05]  /*4870*/  @!P2 BRA `(.L_x_77) ;  /* 0x0000009000bca947 */ /* 0x00cfea0003800000 */
.L_x_200:
[----:B------:R-:W2:Y:S01]  /*4880*/  LDC.64 R14, c[0x0][0xb10] ;  /* 0x0002c400ff0e7b82 */ /* 0x000ea20000000a00 */
[----:B------:R-:W-:Y:S01]  /*4890*/  @!P4 R2UR UR9, R31 ;  /* 0x000000001f09c2ca */ /* 0x000fe200000e0000 */
[----:B------:R-:W-:Y:S01]  /*48a0*/  VOTEU.ALL UP1, P4 ;  /* 0x0000000000ff7886 */ /* 0x000fe20002020000 */
[----:B------:R-:W-:Y:S01]  /*48b0*/  @!P4 R2UR UR8, R21 ;  /* 0x000000001508c2ca */ /* 0x000fe200000e0000 */
[----:B------:R-:W-:Y:S01]  /*48c0*/  @!P4 IMAD.MOV.U32 R21, RZ, RZ, 0x4000 ;  /* 0x00004000ff15c424 */ /* 0x000fe200078e00ff */
[----:B------:R-:W-:Y:S03]  /*48d0*/  UMOV UR18, 0x0 ;  /* 0x0000000000127882 */ /* 0x000fe60000000000 */
[----:B------:R-:W3:Y:S01]  /*48e0*/  LDC.64 R10, c[0x0][0xb18] ;  /* 0x0002c600ff0a7b82 */ /* 0x000ee20000000a00 */
[----:B------:R-:W-:Y:S01]  /*48f0*/  @!UP1 UIADD3 UR10, UPT, UPT, UR42, 0xc0, URZ ;  /* 0x000000c02a0a9890 */ /* 0x000fe2000fffe0ff */
[----:B------:R-:W-:Y:S01]  /*4900*/  @P3 SHF.R.U32.HI R28, RZ, 0x10, R25 ;  /* 0x00000010ff1c3819 */ /* 0x000fe20000011619 */
[----:B------:R-:W-:Y:S01]  /*4910*/  UMOV UR19, 0x10000000 ;  /* 0x1000000000137882 */ /* 0x000fe20000000000 */
[----:B------:R-:W-:Y:S01]  /*4920*/  UMOV UR11, UR43 ;  /* 0x0000002b000b7c82 */ /* 0x000fe20008000000 */
[----:B------:R-:W-:Y:S03]  /*4930*/  UMOV UR12, UR36 ;  /* 0x00000024000c7c82 */ /* 0x000fe60008000000 */
[----:B------:R-:W5:Y:S01]  /*4940*/  @!P1 LDC R0, c[0x0][0xb20] ;  /* 0x0002c800ff009b82 */ /* 0x000f620000000800 */
[----:B------:R-:W-:Y:S02]  /*4950*/  VIADD R30, R30, 0x1 ;  /* 0x000000011e1e7836 */ /* 0x000fe40000000000 */
[----:B------:R-:W-:Y:S05]  /*4960*/  IMAD.U32 R34, RZ, RZ, UR9 ;  /* 0x00000009ff227e24 */ /* 0x000fea000f8e00ff */
[----:B-1----:R-:W1:Y:S01]  /*4970*/  @!P1 LDC R3, c[0x0][0xb0c] ;  /* 0x0002c300ff039b82 */ /* 0x002e620000000800 */
[----:B------:R-:W-:Y:S01]  /*4980*/  IMAD.U32 R35, RZ, RZ, UR8 ;  /* 0x00000008ff237e24 */ /* 0x000fe2000f8e00ff */
[----:B------:R-:W-:Y:S01]  /*4990*/  @!UP1 UIADD3 UR8, UPT, UPT, UR7, 0x8400, URZ ;  /* 0x0000840007089890 */ /* 0x000fe2000fffe0ff */
[----:B------:R-:W-:Y:S01]  /*49a0*/  @!P4 R2UR UR20, R34 ;  /* 0x000000002214c2ca */ /* 0x000fe200000e0000 */
[----:B------:R-:W-:Y:S02]  /*49b0*/  VOTEU.ALL UP1, P4 ;  /* 0x0000000000ff7886 */ /* 0x000fe40002020000 */
[----:B------:R-:W-:Y:S01]  /*49c0*/  @!P4 R2UR UR21, R35 ;  /* 0x000000002315c2ca */ /* 0x000fe200000e0000 */
[----:B------:R-:W-:Y:S11]  /*49d0*/  UMOV UR9, UR25 ;  /* 0x0000001900097c82 */ /* 0x000ff60008000000 */
[----:B------:R-:W-:Y:S01]  /*49e0*/  @!UPT UIADD3 URZ, UPT, UPT, URZ, URZ, URZ ;  /* 0x000000fffffff290 */ /* 0x000fe2000fffe0ff */
[----:B------:R1:W-:Y:S01]  /*49f0*/  @!UP1 UTMALDG.3D [UR8], [UR20], desc[UR18] ;  /* 0x00001208140095b4 */ /* 0x0003e20008011000 */
[----:B------:R1:W-:Y:S02]  /*4a00*/  @!P4 SYNCS.ARRIVE.TRANS64.RED.A0TR RZ, [UR7+0x40], R21 ;  /* 0x00004015ffffc9a7 */ /* 0x0003e40008300407 */
[----:B-1----:R-:W-:Y:S01]  /*4a10*/  @!P1 ISETP.NE.AND P2, PT, R3, 0x1, PT ;  /* 0x000000010300980c */ /* 0x002fe20003f45270 */
[C---:B--2---:R-:W-:Y:S01]  /*4a20*/  @!P1 IMAD.HI.U32 R14, R13.reuse, R14, RZ ;  /* 0x0000000e0d0e9227 */ /* 0x044fe200078e00ff */
[----:B---3--:R-:W-:Y:S03]  /*4a30*/  @!P1 ISETP.NE.AND P0, PT, R10, 0x1, PT ;  /* 0x000000010a00980c */ /* 0x008fe60003f05270 */
[C---:B------:R-:W-:Y:S01]  /*4a40*/  @!P1 IMAD.HI.U32 R11, R8.reuse, R11, RZ ;  /* 0x0000000b080b9227 */ /* 0x040fe200078e00ff */
[----:B------:R-:W-:Y:S04]  /*4a50*/  @!P1 SHF.R.U32.HI R14, RZ, R15, R14 ;  /* 0x0000000fff0e9219 */ /* 0x000fe8000001160e */
[----:B-----5:R-:W-:Y:S01]  /*4a60*/  @!P1 SHF.R.U32.HI R9, RZ, R0, R11 ;  /* 0x00000000ff099219 */ /* 0x020fe2000001160b */
[----:B------:R-:W-:Y:S01]  /*4a70*/  SYNCS.ARRIVE.TRANS64.RED.A1T0 RZ, [UR14], RZ ;  /* 0x000000ffffff79a7 */ /* 0x000fe2000810040e */
[----:B------:R-:W-:Y:S02]  /*4a80*/  @!P1 SEL R14, R13, R14, !P2 ;  /* 0x0000000e0d0e9207 */ /* 0x000fe40005000000 */
[----:B------:R-:W-:Y:S01]  /*4a90*/  @!P1 SEL R9, R8, R9, !P0 ;  /* 0x0000000908099207 */ /* 0x000fe20004000000 */
[----:B------:R-:W1:Y:S04]  /*4aa0*/  SYNCS.PHASECHK.TRANS64.TRYWAIT P5, [UR7+0x68], R20 ;  /* 0x00006814ff0075a7 */ /* 0x000e6800080a1107 */
[----:B------:R-:W-:Y:S02]  /*4ab0*/  @!P1 IMAD.IADD R0, R9, 0x1, -R14 ;  /* 0x0000000109009824 */ /* 0x000fe400078e0a0e */
[----:B------:R-:W-:Y:S02]  /*4ac0*/  @!P1 IMAD.IADD R9, R14, 0x1, -R9 ;  /* 0x000000010e099824 */ /* 0x000fe400078e0a09 */
[----:B------:R-:W-:Y:S02]  /*4ad0*/  @!P1 IMAD R13, R0, R3, R13 ;  /* 0x00000003000d9224 */ /* 0x000fe400078e020d */
[----:B------:R-:W-:Y:S01]  /*4ae0*/  @!P1 IMAD R8, R9, R10, R8 ;  /* 0x0000000a09089224 */ /* 0x000fe200078e0208 */
[----:B-1----:R-:W-:Y:S06]  /*4af0*/  @!P5 BRA `(.L_x_78) ;  /* 0x000000900034d947 */ /* 0x002fec0003800000 */
.L_x_202:
[----:B-1----:R-:W-:Y:S01]  /*4b00*/  @!P4 IADD3 R3, P0, PT, R32, 0x580, RZ ;  /* 0x000005802003c810 */ /* 0x002fe20007f1e0ff */
[----:B------:R-:W-:Y:S01]  /*4b10*/  VOTEU.ALL UP1, P4 ;  /* 0x0000000000ff7886 */ /* 0x000fe20002020000 */
[----:B------:R-:W-:Y:S01]  /*4b20*/  UMOV UR18, 0x0 ;  /* 0x0000000000127882 */ /* 0x000fe20000000000 */
[----:B------:R-:W-:Y:S01]  /*4b30*/  UMOV UR19, 0x10000000 ;  /* 0x1000000000137882 */ /* 0x000fe20000000000 */
[----:B------:R-:W-:Y:S01]  /*4b40*/  @!P4 R2UR UR9, R3 ;  /* 0x000000000309c2ca */ /* 0x000fe200000e0000 */
[----:B------:R-:W-:Y:S01]  /*4b50*/  @!P4 IMAD.X R0, RZ, RZ, R33, P0 ;  /* 0x000000ffff00c224 */ /* 0x000fe200000e0621 */
[----:B------:R-:W-:Y:S01]  /*4b60*/  @!UP1 UIADD3 UR10, UPT, UPT, UR42, 0xe0, URZ ;  /* 0x000000e02a0a9890 */ /* 0x000fe2000fffe0ff */
[----:B------:R-:W-:Y:S01]  /*4b70*/  ISETP.NE.AND P0, PT, R30, 0x2, PT ;  /* 0x000000021e00780c */ /* 0x000fe20003f05270 */
[----:B------:R-:W-:Y:S01]  /*4b80*/  UMOV UR11, UR43 ;  /* 0x0000002b000b7c82 */ /* 0x000fe20008000000 */
[----:B------:R-:W-:Y:S01]  /*4b90*/  UMOV UR12, UR36 ;  /* 0x00000024000c7c82 */ /* 0x000fe20008000000 */
[----:B------:R-:W-:Y:S01]  /*4ba0*/  @!P4 R2UR UR8, R0 ;  /* 0x000000000008c2ca */ /* 0x000fe200000e0000 */
[----:B------:R-:W-:Y:S01]  /*4bb0*/  IMAD.IADD R20, R8, 0x1, R102 ;  /* 0x0000000108147824 */ /* 0x000fe200078e0266 */
[----:B------:R-:W-:Y:S01]  /*4bc0*/  @P3 R2UR UR36, R28 ;  /* 0x000000001c2432ca */ /* 0x000fe200000e0000 */
[----:B------:R-:W-:Y:S01]  /*4bd0*/  IMAD.IADD R21, R13, 0x1, R104 ;  /* 0x000000010d157824 */ /* 0x000fe200078e0268 */
[----:B------:R-:W-:Y:S02]  /*4be0*/  SEL R0, RZ, 0x1, P0 ;  /* 0x00000001ff007807 */ /* 0x000fe40000000000 */
[----:B------:R-:W-:Y:S01]  /*4bf0*/  SEL R30, R30, RZ, P0 ;  /* 0x000000ff1e1e7207 */ /* 0x000fe20000000000 */
[----:B------:R-:W-:Y:S01]  /*4c00*/  IMAD.U32 R10, RZ, RZ, UR9 ;  /* 0x00000009ff0a7e24 */ /* 0x000fe2000f8e00ff */
[----:B------:R-:W-:Y:S01]  /*4c10*/  UMOV UR9, UR17 ;  /* 0x0000001100097c82 */ /* 0x000fe20008000000 */
[----:B------:R-:W-:Y:S03]  /*4c20*/  LOP3.LUT R29, R29, R0, RZ, 0x3c, !PT ;  /* 0x000000001d1d7212 */ /* 0x000fe600078e3cff */
[----:B------:R-:W-:Y:S01]  /*4c30*/  @!P4 R2UR UR14, R10 ;  /* 0x000000000a0ec2ca */ /* 0x000fe200000e0000 */
[----:B------:R-:W-:Y:S01]  /*4c40*/  IMAD.U32 R11, RZ, RZ, UR8 ;  /* 0x00000008ff0b7e24 */ /* 0x000fe2000f8e00ff */
[----:B------:R-:W-:Y:S01]  /*4c50*/  @!UP1 UIADD3 UR8, UPT, UPT, UR7, 0xc400, URZ ;  /* 0x0000c40007089890 */ /* 0x000fe2000fffe0ff */
[----:B------:R-:W-:Y:S03]  /*4c60*/  VOTEU.ALL UP1, P4 ;  /* 0x0000000000ff7886 */ /* 0x000fe60002020000 */
[----:B------:R-:W-:Y:S11]  /*4c70*/  @!P4 R2UR UR15, R11 ;  /* 0x000000000b0fc2ca */ /* 0x000ff600000e0000 */
[----:B------:R-:W-:Y:S02]  /*4c80*/  @!UPT UIADD3 URZ, UPT, UPT, URZ, URZ, URZ ;  /* 0x000000fffffff290 */ /* 0x000fe4000fffe0ff */
[----:B------:R2:W-:Y:S01]  /*4c90*/  @!UP1 UTMALDG.3D [UR8], [UR14], desc[UR18] ;  /* 0x000012080e0095b4 */ /* 0x0005e20008011000 */
[----:B------:R2:W-:Y:S01]  /*4ca0*/  @!P4 SYNCS.ARRIVE.TRANS64.RED.A0TR RZ, [UR7+0x48], R23 ;  /* 0x00004817ffffc9a7 */ /* 0x0005e20008300407 */
[----:B------:R-:W-:Y:S01]  /*4cb0*/  UPLOP3.LUT UP1, UPT, UPT, UPT, UPT, 0x80, 0x8 ;  /* 0x000000000008789c */ /* 0x000fe20003f2f070 */
[----:B------:R-:W-:Y:S01]  /*4cc0*/  SYNCS.ARRIVE.TRANS64.RED.A1T0 RZ, [UR13], RZ ;  /* 0x000000ffffff79a7 */ /* 0x000fe2000810040d */
[----:B------:R-:W-:Y:S09]  /*4cd0*/  @P3 BRA `(.L_x_79) ;  /* 0xffffffec00103947 */ /* 0x000ff2000383ffff */
[----:B------:R-:W1:Y:S02]  /*4ce0*/  SYNCS.PHASECHK.TRANS64.TRYWAIT P0, [UR7+0x50], R12 ;  /* 0x0000500cff0075a7 */ /* 0x000e640008001107 */
[----:B-1----:R-:W-:Y:S05]  /*4cf0*/  @!P0 BRA `(.L_x_80) ;  /* 0x0000008c00cc8947 */ /* 0x002fea0003800000 */
.L_x_204:
[----:B------:R-:W3:Y:S02]  /*4d00*/  SYNCS.PHASECHK.TRANS64.TRYWAIT P0, [UR7+0x58], R12 ;  /* 0x0000580cff0075a7 */ /* 0x000ee40008001107 */
[----:B---3--:R-:W-:Y:S05]  /*4d10*/  @!P0 BRA `(.L_x_81) ;  /* 0x0000008c00dc8947 */ /* 0x008fea0003800000 */
.L_x_206:
[----:B------:R-:W3:Y:S01]  /*4d20*/  SYNCS.PHASECHK.TRANS64.TRYWAIT P0, [UR7+0x60], R12 ;  /* 0x0000600cff0075a7 */ /* 0x000ee20008001107 */
[----:B------:R-:W-:Y:S01]  /*4d30*/  HFMA2 R0, -RZ, RZ, 0, 5.9604644775390625e-08 ;  /* 0x00000001ff007431 */ /* 0x000fe200000001ff */
[----:B---3--:R-:W-:Y:S06]  /*4d40*/  @!P0 BRA `(.L_x_82) ;  /* 0x0000008c00e88947 */ /* 0x008fec0003800000 */
.L_x_208:
[----:B------:R-:W-:Y:S02]  /*4d50*/  MOV R2, UR7 ;  /* 0x0000000700027c02 */ /* 0x000fe40008000f00 */
[----:B-1----:R-:W-:-:S07]  /*4d60*/  SHF.L.U32 R3, R0, 0x1f, RZ ;  /* 0x0000001f00037819 */ /* 0x002fce00000006ff */
.L_x_83:
[----:B-1----:R1:W3:Y:S02]  /*4d70*/  SYNCS.PHASECHK.TRANS64.TRYWAIT P0, [R2+URZ+0x68], R3 ;  /* 0x00006803020075a7 */ /* 0x0022e400080011ff */
[----:B---3--:R-:W-:Y:S05]  /*4d80*/  @!P0 NANOSLEEP.SYNCS 0x989680 ;  /* 0x009896800000895d */ /* 0x008fea0003900000 */
[----:B------:R-:W3:Y:S02]  /*4d90*/  @!P0 SYNCS.PHASECHK.TRANS64 P0, [R2+URZ+0x68], R3 ;  /* 0x00006803020085a7 */ /* 0x000ee400080010ff */
[----:B--23--:R-:W-:Y:S05]  /*4da0*/  @P0 EXIT ;  /* 0x000000000000094d */ /* 0x00cfea0003800000 */
[----:B------:R-:W-:Y:S05]  /*4db0*/  BRA `(.L_x_83) ;  /* 0xfffffffc00ec7947 */ /* 0x000fea000383ffff */
.L_x_64:
[----:B------:R-:W-:-:S06]  /*4dc0*/  UISETP.GE.AND UP1, UPT, UR8, 0x4, UPT ;  /* 0x000000040800788c */ /* 0x000fcc000bf26270 */
[----:B------:R-:W-:-:S13]  /*4dd0*/  PLOP3.LUT P0, PT, PT, PT, UP1, 0x80, 0x8 ;  /* 0x000000000008781c */ /* 0x000fda0003f0f018 */
[----:B------:R-:W-:Y:S05]  /*4de0*/  @!P0 EXIT ;  /* 0x000000000000894d */ /* 0x000fea0003800000 */
[----:B------:R-:W-:Y:S01]  /*4df0*/  BAR.SYNC.DEFER_BLOCKING 0x6, 0xa0 ;  /* 0x0182800000007b1d */ /* 0x000fe20000010000 */
[C---:B------:R-:W-:Y:S01]  /*4e00*/  IMAD.SHL.U32 R3, R117.reuse, 0x20, RZ ;  /* 0x0000002075037824 */ /* 0x040fe200078e00ff */
[C---:B------:R-:W-:Y:S01]  /*4e10*/  LOP3.LUT R109, R117.reuse, 0x1, RZ, 0xc0, !PT ;  /* 0x00000001756d7812 */ /* 0x040fe200078ec0ff */
[C---:B------:R-:W-:Y:S02]  /*4e20*/  IMAD.U32 R47, R117.reuse, 0x10000, RZ ;  /* 0x00010000752f7824 */ /* 0x040fe400078e00ff */
[----:B------:R-:W-:Y:S01]  /*4e30*/  IMAD.SHL.U32 R108, R117, 0x4, RZ ;  /* 0x00000004756c7824 */ /* 0x000fe200078e00ff */
[----:B------:R-:W-:Y:S02]  /*4e40*/  UMOV UR48, 0x400 ;  /* 0x0000040000307882 */ /* 0x000fe40000000000 */
[----:B------:R-:W1:Y:S01]  /*4e50*/  LDC R107, c[0x0][0x370] ;  /* 0x0000dc00ff6b7b82 */ /* 0x000e620000000800 */
[----:B------:R-:W-:Y:S01]  /*4e60*/  ULEA UR48, UR37, UR48, 0x18 ;  /* 0x0000003025307291 */ /* 0x000fe2000f8ec0ff */
[----:B------:R-:W-:Y:S01]  /*4e70*/  ISETP.NE.U32.AND P0, PT, R109, 0x1, PT ;  /* 0x000000016d00780c */ /* 0x000fe20003f05070 */
[----:B------:R-:W-:Y:S01]  /*4e80*/  IMAD.MOV.U32 R116, RZ, RZ, 0x2 ;  /* 0x00000002ff747424 */ /* 0x000fe200078e00ff */
[----:B------:R-:W-:Y:S01]  /*4e90*/  LOP3.LUT R5, R3, 0xe0, RZ, 0xc0, !PT ;  /* 0x000000e003057812 */ /* 0x000fe200078ec0ff */
[----:B------:R-:W-:Y:S01]  /*4ea0*/  UIADD3 UR4, UPT, UPT, UR48, 0x400, URZ ;  /* 0x0000040030047890 */ /* 0x000fe2000fffe0ff */
[----:B------:R-:W-:Y:S01]  /*4eb0*/  LOP3.LUT R47, R47, 0x600000, RZ, 0xc0, !PT ;  /* 0x006000002f2f7812 */ /* 0x000fe200078ec0ff */
[----:B------:R-:W-:Y:S01]  /*4ec0*/  IMAD.MOV.U32 R115, RZ, RZ, 0x4 ;  /* 0x00000004ff737424 */ /* 0x000fe200078e00ff */
[----:B------:R-:W2:Y:S01]  /*4ed0*/  LDC R42, c[0x0][0xb0c] ;  /* 0x0002c300ff2a7b82 */ /* 0x000ea20000000800 */
[----:B------:R-:W-:Y:S01]  /*4ee0*/  R2P PR, R117, 0x6 ;  /* 0x0000000675007804 */ /* 0x000fe20000000000 */
[----:B------:R-:W-:Y:S01]  /*4ef0*/  IMAD.MOV.U32 R44, RZ, RZ, RZ ;  /* 0x000000ffff2c7224 */ /* 0x000fe200078e00ff */
[----:B------:R-:W-:Y:S01]  /*4f00*/  LOP3.LUT R108, R5, 0x1c, R108, 0xf8, !PT ;  /* 0x0000001c056c7812 */ /* 0x000fe200078ef86c */
[----:B------:R-:W-:Y:S01]  /*4f10*/  IMAD.MOV.U32 R114, RZ, RZ, RZ ;  /* 0x000000ffff727224 */ /* 0x000fe200078e00ff */
[----:B------:R-:W-:Y:S01]  /*4f20*/  P2R R2, PR, RZ, 0x1 ;  /* 0x00000001ff027803 */ /* 0x000fe20000000000 */
[----:B------:R-:W-:Y:S01]  /*4f30*/  IMAD.MOV.U32 R120, RZ, RZ, RZ ;  /* 0x000000ffff787224 */ /* 0x000fe200078e00ff */
[----:B------:R-:W-:Y:S01]  /*4f40*/  LOP3.LUT R108, R108, 0xf00, R3, 0xf8, !PT ;  /* 0x00000f006c6c7812 */ /* 0x000fe200078ef803 */
[----:B------:R-:W4:Y:S01]  /*4f50*/  LDC R105, c[0x0][0xb20] ;  /* 0x0002c800ff697b82 */ /* 0x000f220000000800 */
[----:B------:R-:W3:Y:S01]  /*4f60*/  LDS R0, [UR48+0x110] ;  /* 0x00011030ff007984 */ /* 0x000ee20008000800 */
[----:B------:R-:W-:Y:S01]  /*4f70*/  LOP3.LUT R117, R117, 0x60, RZ, 0xc0, !PT ;  /* 0x0000006075757812 */ /* 0x000fe200078ec0ff */
[----:B------:R-:W-:Y:S01]  /*4f80*/  IMAD.MOV.U32 R113, RZ, RZ, RZ ;  /* 0x000000ffff717224 */ /* 0x000fe200078e00ff */
[----:B------:R-:W-:Y:S01]  /*4f90*/  SEL R116, R116, 0xfffffffe, !P1 ;  /* 0xfffffffe74747807 */ /* 0x000fe20004800000 */
[----:B------:R-:W-:Y:S01]  /*4fa0*/  IMAD.U32 R111, RZ, RZ, UR4 ;  /* 0x00000004ff6f7e24 */ /* 0x000fe2000f8e00ff */
[----:B------:R-:W-:Y:S01]  /*4fb0*/  SEL R115, R115, 0xfffffffc, !P2 ;  /* 0xfffffffc73737807 */ /* 0x000fe20005000000 */
[----:B------:R-:W1:Y:S01]  /*4fc0*/  LDCU.64 UR52, c[0x0][0x348] ;  /* 0x00006900ff3477ac */ /* 0x000e620008000a00 */
[----:B------:R-:W1:Y:S01]  /*4fd0*/  LDC R41, c[0x0][0xb30] ;  /* 0x0002cc00ff297b82 */ /* 0x000e620000000800 */
[----:B------:R-:W1:Y:S01]  /*4fe0*/  LDCU.64 UR38, c[0x0][0x888] ;  /* 0x00011100ff2677ac */ /* 0x000e620008000a00 */
[----:B------:R-:W1:Y:S06]  /*4ff0*/  LDCU.64 UR44, c[0x0][0x890] ;  /* 0x00011200ff2c77ac */ /* 0x000e6c0008000a00 */
[----:B------:R-:W1:Y:S01]  /*5000*/  LDC.64 R100, c[0x0][0xb10] ;  /* 0x0002c400ff647b82 */ /* 0x000e620000000a00 */
[----:B------:R-:W-:Y:S01]  /*5010*/  UMOV UR49, URZ ;  /* 0x000000ff00317c82 */ /* 0x000fe20008000000 */
[----:B------:R-:W-:-:S06]  /*5020*/  UMOV UR51, URZ ;  /* 0x000000ff00337c82 */ /* 0x000fcc0008000000 */
[----:B------:R-:W1:Y:S08]  /*5030*/  LDC.64 R38, c[0x0][0xb18] ;  /* 0x0002c600ff267b82 */ /* 0x000e700000000a00 */
[----:B------:R-:W1:Y:S08]  /*5040*/  LDC.64 R36, c[0x0][0xb28] ;  /* 0x0002ca00ff247b82 */ /* 0x000e700000000a00 */
[----:B------:R-:W1:Y:S01]  /*5050*/  LDC.64 R98, c[0x0][0x8b0] ;  /* 0x00022c00ff627b82 */ /* 0x000e620000000a00 */
[----:B---3--:R-:W-:-:S07]  /*5060*/  IMAD.IADD R47, R0, 0x1, R47 ;  /* 0x00000001002f7824 */ /* 0x008fce00078e022f */
[----:B------:R-:W3:Y:S08]  /*5070*/  LDC.64 R96, c[0x0][0x8a8] ;  /* 0x00022a00ff607b82 */ /* 0x000ef00000000a00 */
[----:B--2-4-:R-:W1:Y:S02]  /*5080*/  LDC R106, c[0x0][0x374] ;  /* 0x0000dd00ff6a7b82 */ /* 0x014e640000000800 */
.L_x_159:
[C---:B------:R-:W-:Y:S02]  /*5090*/  LEA R0, R120.reuse, UR48, 0x3 ;  /* 0x0000003078007c11 */ /* 0x040fe4000f8e18ff */
[----:B------:R-:W-:Y:S02]  /*50a0*/  SHF.L.U32 R3, R113, 0x1f, RZ ;  /* 0x0000001f71037819 */ /* 0x000fe400000006ff */
[----:B------:R-:W-:Y:S02]  /*50b0*/  LEA R16, R120, UR48, 0x4 ;  /* 0x0000003078107c11 */ /* 0x000fe4000f8e20ff */
[----:B------:R-:W2:Y:S02]  /*50c0*/  SYNCS.PHASECHK.TRANS64.TRYWAIT P0, [R0+URZ+0x80], R3 ;  /* 0x00008003000075a7 */ /* 0x000ea400080011ff */
[----:B--2---:R-:W-:Y:S05]  /*50d0*/  @!P0 BRA `(.L_x_84) ;  /* 0x0000008c001c8947 */ /* 0x004fea0003800000 */
.L_x_209:
[----:B------:R-:W4:Y:S01]  /*50e0*/  LDC.64 R12, c[0x0][0xb10] ;  /* 0x0002c400ff0c7b82 */ /* 0x000f220000000a00 */
[----:B------:R-:W3:Y:S01]  /*50f0*/  LDS.128 R16, [R16+0xf0] ;  /* 0x0000f00010107984 */ /* 0x000ee20000000c00 */
[----:B-1----:R-:W-:Y:S01]  /*5100*/  ISETP.NE.AND P1, PT, R41, 0x1, PT ;  /* 0x000000012900780c */ /* 0x002fe20003f25270 */
[----:B--2---:R-:W-:Y:S01]  /*5110*/  VIADD R0, R0, 0x90 ;  /* 0x0000009000007836 */ /* 0x004fe20000000000 */
[----:B------:R-:W-:Y:S04]  /*5120*/  ISETP.GE.AND P0, PT, R40, 0x1, PT ;  /* 0x000000012800780c */ /* 0x000fe80003f06270 */
[----:B------:R-:W1:Y:S01]  /*5130*/  LDC.64 R10, c[0x0][0xb18] ;  /* 0x0002c600ff0a7b82 */ /* 0x000e620000000a00 */
[----:B------:R-:W-:Y:S01]  /*5140*/  PRMT R0, RZ, 0x654, R0 ;  /* 0x00000654ff007816 */ /* 0x000fe20000000000 */
[----:B------:R-:W-:Y:S01]  /*5150*/  @!PT LDS RZ, [RZ] ;  /* 0x00000000fffff984 */ /* 0x000fe20000000800 */
[----:B------:R-:W-:Y:S01]  /*5160*/  @!PT LDS RZ, [RZ] ;  /* 0x00000000fffff984 */ /* 0x000fe20000000800 */
[----:B------:R-:W-:Y:S01]  /*5170*/  @!PT LDS RZ, [RZ] ;  /* 0x00000000fffff984 */ /* 0x000fe20000000800 */
[----:B------:R-:W-:Y:S01]  /*5180*/  @!PT LDS RZ, [RZ] ;  /* 0x00000000fffff984 */ /* 0x000fe20000000800 */
[----:B------:R2:W-:Y:S06]  /*5190*/  MEMBAR.ALL.CTA ;  /* 0x0000000000007992 */ /* 0x0005ec0000008000 */
[----:B--2---:R-:W2:Y:S01]  /*51a0*/  FENCE.VIEW.ASYNC.S ;  /* 0x00000000000073c6 */ /* 0x004ea20000000000 */
[----:B------:R-:W1:Y:S08]  /*51b0*/  @!P1 LDC R14, c[0x0][0xb20] ;  /* 0x0002c800ff0e9b82 */ /* 0x000e700000000800 */
[----:B------:R-:W1:Y:S01]  /*51c0*/  @!P1 LDC R9, c[0x0][0xb0c] ;  /* 0x0002c300ff099b82 */ /* 0x000e620000000800 */
[----:B--2---:R2:W-:Y:S01]  /*51d0*/  SYNCS.ARRIVE.TRANS64.RED.A1T0 RZ, [R0+URZ], RZ ;  /* 0x000000ff00ff79a7 */ /* 0x0045e200081004ff */
[----:B---3--:R-:W-:Y:S04]  /*51e0*/  LOP3.LUT P4, RZ, R18, 0x1, RZ, 0xc0, !PT ;  /* 0x0000000112ff7812 */ /* 0x008fe8000788c0ff */
[----:B------:R-:W-:Y:S09]  /*51f0*/  P2R R118, PR, RZ, 0x10 ;  /* 0x00000010ff767803 */ /* 0x000ff20000000000 */
[----:B------:R-:W-:Y:S02]  /*5200*/  @P4 MOV R45, R16 ;  /* 0x00000010002d4202 */ /* 0x000fe40000000f00 */
[----:B------:R-:W-:Y:S01]  /*5210*/  @P4 LOP3.LUT R43, R17, 0xffff, RZ, 0xc0, !PT ;  /* 0x0000ffff112b4812 */ /* 0x000fe200078ec0ff */
[----:B--2-4-:R-:W-:Y:S06]  /*5220*/  @!P0 BRA `(.L_x_85) ;  /* 0x0000000000a48947 */ /* 0x014fec0003800000 */
[----:B------:R-:W-:Y:S01]  /*5230*/  IMAD.HI.U32 R24, R106, R39, RZ ;  /* 0x000000276a187227 */ /* 0x000fe200078e00ff */
[----:B------:R-:W-:Y:S02]  /*5240*/  ISETP.NE.AND P0, PT, R38, 0x1, PT ;  /* 0x000000012600780c */ /* 0x000fe40003f05270 */
[----:B------:R-:W-:Y:S01]  /*5250*/  ISETP.NE.AND P2, PT, R40, 0x1, PT ;  /* 0x000000012800780c */ /* 0x000fe20003f45270 */
[-C--:B------:R-:W-:Y:S01]  /*5260*/  IMAD.HI.U32 R22, R107, R100.reuse, RZ ;  /* 0x000000646b167227 */ /* 0x080fe200078e00ff */
[----:B------:R-:W-:Y:S02]  /*5270*/  SHF.R.U32.HI R23, RZ, R105, R24 ;  /* 0x00000069ff177219 */ /* 0x000fe40000011618 */
[----:B------:R-:W-:Y:S01]  /*5280*/  ISETP.NE.AND P3, PT, R42, 0x1, PT ;  /* 0x000000012a00780c */ /* 0x000fe20003f65270 */
[----:B------:R-:W-:Y:S01]  /*5290*/  IMAD.HI.U32 R28, R43, R39, RZ ;  /* 0x000000272b1c7227 */ /* 0x000fe200078e00ff */
[----:B------:R-:W-:Y:S02]  /*52a0*/  SHF.R.U32.HI R22, RZ, R101, R22 ;  /* 0x00000065ff167219 */ /* 0x000fe40000011616 */
[----:B------:R-:W-:Y:S01]  /*52b0*/  SEL R3, R106, R23, !P0 ;  /* 0x000000176a037207 */ /* 0x000fe20004000000 */
[----:B------:R-:W-:Y:S01]  /*52c0*/  IMAD.HI.U32 R26, R45, R100, RZ ;  /* 0x000000642d1a7227 */ /* 0x000fe200078e00ff */
[----:B------:R-:W-:Y:S03]  /*52d0*/  SEL R7, R107, R22, !P3 ;  /* 0x000000166b077207 */ /* 0x000fe60005800000 */
[-C--:B------:R-:W-:Y:S01]  /*52e0*/  IMAD.HI.U32 R22, R3, R36.reuse, RZ ;  /* 0x0000002403167227 */ /* 0x080fe200078e00ff */
[----:B------:R-:W-:Y:S03]  /*52f0*/  SHF.R.U32.HI R26, RZ, R101, R26 ;  /* 0x00000065ff1a7219 */ /* 0x000fe6000001161a */
[----:B------:R-:W-:Y:S01]  /*5300*/  IMAD.HI.U32 R24, R7, R36, RZ ;  /* 0x0000002407187227 */ /* 0x000fe200078e00ff */
[----:B------:R-:W-:Y:S02]  /*5310*/  @P2 SHF.R.U32.HI R3, RZ, R37, R22 ;  /* 0x00000025ff032219 */ /* 0x000fe40000011616 */
[----:B------:R-:W-:Y:S02]  /*5320*/  SHF.R.U32.HI R22, RZ, R105, R28 ;  /* 0x00000069ff167219 */ /* 0x000fe4000001161c */
[----:B------:R-:W-:Y:S01]  /*5330*/  @P2 SHF.R.U32.HI R7, RZ, R37, R24 ;  /* 0x00000025ff072219 */ /* 0x000fe20000011618 */
[C---:B------:R-:W-:Y:S01]  /*5340*/  IMAD R2, R40.reuse, R3, RZ ;  /* 0x0000000328027224 */ /* 0x040fe200078e02ff */
[----:B------:R-:W-:Y:S02]  /*5350*/  SEL R5, R43, R22, !P0 ;  /* 0x000000162b057207 */ /* 0x000fe40004000000 */
[----:B------:R-:W-:Y:S01]  /*5360*/  SEL R3, R45, R26, !P3 ;  /* 0x0000001a2d037207 */ /* 0x000fe20005800000 */
[----:B------:R-:W-:Y:S01]  /*5370*/  IMAD R4, R40, R7, RZ ;  /* 0x0000000728047224 */ /* 0x000fe200078e02ff */
[C---:B------:R-:W-:Y:S01]  /*5380*/  ISETP.GE.AND P0, PT, R5.reuse, R2, PT ;  /* 0x000000020500720c */ /* 0x040fe20003f06270 */
[----:B------:R-:W-:Y:S03]  /*5390*/  IMAD.HI.U32 R6, R5, R36, RZ ;  /* 0x0000002405067227 */ /* 0x000fe600078e00ff */
[----:B------:R-:W-:Y:S01]  /*53a0*/  ISETP.GE.OR P0, PT, R3, R4, P0 ;  /* 0x000000040300720c */ /* 0x000fe20000706670 */
[----:B------:R-:W-:Y:S01]  /*53b0*/  IMAD.MOV R4, RZ, RZ, -R3 ;  /* 0x000000ffff047224 */ /* 0x000fe200078e0a03 */
[-C--:B------:R-:W-:Y:S03]  /*53c0*/  SHF.R.U32.HI R6, RZ, R37.reuse, R6 ;  /* 0x00000025ff067219 */ /* 0x080fe60000011606 */
[----:B------:R-:W-:Y:S01]  /*53d0*/  IMAD R45, R42, R4, R45 ;  /* 0x000000042a2d7224 */ /* 0x000fe200078e022d */
[----:B------:R-:W-:Y:S05]  /*53e0*/  SEL R15, R5, R6, !P2 ;  /* 0x00000006050f7207 */ /* 0x000fea0005000000 */
[----:B------:R-:W-:Y:S02]  /*53f0*/  IMAD.MOV R6, RZ, RZ, -R15 ;  /* 0x000000ffff067224 */ /* 0x000fe400078e0a0f */
[C---:B------:R-:W-:Y:S04]  /*5400*/  @!P0 IMAD.HI.U32 R2, R3.reuse, R36, RZ ;  /* 0x0000002403028227 */ /* 0x040fe800078e00ff */
[----:B------:R-:W-:Y:S01]  /*5410*/  IMAD R6, R40, R6, R5 ;  /* 0x0000000628067224 */ /* 0x000fe200078e0205 */
[----:B------:R-:W-:Y:S04]  /*5420*/  @!P0 SHF.R.U32.HI R2, RZ, R37, R2 ;  /* 0x00000025ff028219 */ /* 0x000fe80000011602 */
[----:B------:R-:W-:Y:S02]  /*5430*/  @!P0 SEL R0, R3, R2, !P2 ;  /* 0x0000000203008207 */ /* 0x000fe40005000000 */
[----:B------:R-:W-:Y:S02]  /*5440*/  IADD3 R2, PT, PT, -R5, RZ, RZ ;  /* 0x000000ff05027210 */ /* 0x000fe40007ffe1ff */
[----:B------:R-:W-:Y:S01]  /*5450*/  @!P0 IADD3 R8, PT, PT, R15, -R0, RZ ;  /* 0x800000000f088210 */ /* 0x000fe20007ffe0ff */
[----:B------:R-:W-:Y:S02]  /*5460*/  @!P0 IMAD R0, R7, R6, R0 ;  /* 0x0000000607008224 */ /* 0x000fe400078e0200 */
[----:B------:R-:W-:Y:S02]  /*5470*/  IMAD R43, R38, R2, R43 ;  /* 0x00000002262b7224 */ /* 0x000fe400078e022b */
[----:B------:R-:W-:Y:S02]  /*5480*/  @!P0 IMAD R5, R8, R40, R3 ;  /* 0x0000002808058224 */ /* 0x000fe400078e0203 */
[----:B------:R-:W-:Y:S04]  /*5490*/  @!P0 IMAD.MOV.U32 R3, RZ, RZ, R0 ;  /* 0x000000ffff038224 */ /* 0x000fe800078e0000 */
[----:B------:R-:W-:Y:S02]  /*54a0*/  IMAD R45, R3, R42, R45 ;  /* 0x0000002a032d7224 */ /* 0x000fe400078e022d */
[----:B------:R-:W-:Y:S07]  /*54b0*/  IMAD R43, R5, R38, R43 ;  /* 0x00000026052b7224 */ /* 0x000fee00078e022b */
.L_x_85:
[----:B-1----:R-:W-:Y:S01]  /*54c0*/  @!P1 ISETP.NE.AND P0, PT, R10, 0x1, PT ;  /* 0x000000010a00980c */ /* 0x002fe20003f05270 */
[----:B------:R-:W-:Y:S01]  /*54d0*/  @!P1 IMAD.HI.U32 R3, R43, R11, RZ ;  /* 0x0000000b2b039227 */ /* 0x000fe200078e00ff */
[----:B------:R-:W-:Y:S01]  /*54e0*/  R2UR UR42, R21 ;  /* 0x00000000152a72ca */ /* 0x000fe200000e0000 */
[----:B------:R-:W-:Y:S01]  /*54f0*/  BSSY.RECONVERGENT B6, `(.L_x_86) ;  /* 0x0000031000067945 */ /* 0x000fe20003800200 */
[----:B------:R-:W-:Y:S01]  /*5500*/  R2UR UR41, R20 ;  /* 0x00000000142972ca */ /* 0x000fe200000e0000 */
[----:B------:R-:W-:Y:S01]  /*5510*/  @!P1 IMAD.HI.U32 R0, R45, R12, RZ ;  /* 0x0000000c2d009227 */ /* 0x000fe200078e00ff */
[----:B------:R-:W-:Y:S02]  /*5520*/  @!P1 SHF.R.U32.HI R2, RZ, R14, R3 ;  /* 0x0000000eff029219 */ /* 0x000fe40000011603 */
[----:B------:R-:W-:Y:S01]  /*5530*/  @!P1 ISETP.NE.AND P2, PT, R9, 0x1, PT ;  /* 0x000000010900980c */ /* 0x000fe20003f45270 */
[----:B------:R-:W-:Y:S01]  /*5540*/  VIADD R120, R120, 0x1 ;  /* 0x0000000178787836 */ /* 0x000fe20000000000 */
[----:B------:R-:W-:Y:S02]  /*5550*/  @!P1 SEL R2, R43, R2, !P0 ;  /* 0x000000022b029207 */ /* 0x000fe40004000000 */
[----:B------:R-:W-:Y:S02]  /*5560*/  @!P1 SHF.R.U32.HI R0, RZ, R13, R0 ;  /* 0x0000000dff009219 */ /* 0x000fe40000011600 */
[----:B------:R-:W-:Y:S01]  /*5570*/  LOP3.LUT P0, RZ, R111, 0x3f0, RZ, 0xc0, !PT ;  /* 0x000003f06fff7812 */ /* 0x000fe2000780c0ff */
[----:B------:R-:W-:Y:S01]  /*5580*/  USHF.L.U32 UR42, UR42, 0x7, URZ ;  /* 0x000000072a2a7899 */ /* 0x000fe200080006ff */
[----:B------:R-:W-:Y:S01]  /*5590*/  @!P1 SEL R3, R45, R0, !P2 ;  /* 0x000000002d039207 */ /* 0x000fe20005000000 */
[----:B------:R-:W-:Y:S01]  /*55a0*/  USHF.L.U32 UR41, UR41, 0x8, URZ ;  /* 0x0000000829297899 */ /* 0x000fe200080006ff */
[----:B------:R-:W-:Y:S03]  /*55b0*/  @P4 SHF.R.U32.HI R112, RZ, 0x10, R17 ;  /* 0x00000010ff704819 */ /* 0x000fe60000011611 */
[----:B------:R-:W-:Y:S02]  /*55c0*/  @!P1 IMAD.IADD R0, R2, 0x1, -R3 ;  /* 0x0000000102009824 */ /* 0x000fe400078e0a03 */
[----:B------:R-:W-:Y:S02]  /*55d0*/  @!P1 IMAD.IADD R2, R3, 0x1, -R2 ;  /* 0x0000000103029824 */ /* 0x000fe400078e0a02 */
[----:B------:R-:W-:Y:S02]  /*55e0*/  @!P1 IMAD R45, R0, R9, R45 ;  /* 0x00000009002d9224 */ /* 0x000fe400078e022d */
[----:B------:R-:W-:Y:S01]  /*55f0*/  @!P1 IMAD R43, R2, R10, R43 ;  /* 0x0000000a022b9224 */ /* 0x000fe200078e022b */
[----:B------:R-:W-:Y:S06]  /*5600*/  @!P0 BRA `(.L_x_87) ;  /* 0x00000000007c8947 */ /* 0x000fec0003800000 */
[----:B------:R-:W1:Y:S01]  /*5610*/  LDCU.64 UR8, c[0x4][0x80] ;  /* 0x01001000ff0877ac */ /* 0x000e620008000a00 */
[----:B------:R-:W-:Y:S01]  /*5620*/  MOV R2, 0x0 ;  /* 0x0000000000027802 */ /* 0x000fe20000000f00 */
[----:B------:R-:W-:Y:S02]  /*5630*/  HFMA2 R12, -RZ, RZ, 0, 5.9604644775390625e-08 ;  /* 0x00000001ff0c7431 */ /* 0x000fe400000001ff */
[----:B------:R-:W-:Y:S01]  /*5640*/  IMAD.MOV.U32 R8, RZ, RZ, 0x70 ;  /* 0x00000070ff087424 */ /* 0x000fe200078e00ff */
[----:B------:R2:W3:Y:S01]  /*5650*/  LDC.64 R14, c[0x4][R2] ;  /* 0x01000000020e7b82 */ /* 0x0004e20000000a00 */
[----:B------:R-:W4:Y:S01]  /*5660*/  LDCU.64 UR6, c[0x4][0x88] ;  /* 0x01001100ff0677ac */ /* 0x000f220008000a00 */
[----:B------:R-:W-:Y:S01]  /*5670*/  IMAD.MOV.U32 R13, RZ, RZ, RZ ;  /* 0x000000ffff0d7224 */ /* 0x000fe200078e00ff */
[----:B------:R-:W2:Y:S01]  /*5680*/  LDCU.64 UR4, c[0x4][0x8] ;  /* 0x01000100ff0477ac */ /* 0x000ea20008000a00 */
[----:B-1----:R-:W-:Y:S01]  /*5690*/  MOV R5, UR9 ;  /* 0x0000000900057c02 */ /* 0x002fe20008000f00 */
[----:B------:R-:W-:Y:S01]  /*56a0*/  IMAD.U32 R4, RZ, RZ, UR8 ;  /* 0x00000008ff047e24 */ /* 0x000fe2000f8e00ff */
[----:B----4-:R-:W-:Y:S01]  /*56b0*/  MOV R7, UR7 ;  /* 0x0000000700077c02 */ /* 0x010fe20008000f00 */
[----:B------:R-:W-:Y:S01]  /*56c0*/  IMAD.U32 R6, RZ, RZ, UR6 ;  /* 0x00000006ff067e24 */ /* 0x000fe2000f8e00ff */
[----:B--2---:R-:W-:Y:S01]  /*56d0*/  MOV R11, UR5 ;  /* 0x00000005000b7c02 */ /* 0x004fe20008000f00 */
[----:B------:R-:W-:Y:S02]  /*56e0*/  IMAD.U32 R10, RZ, RZ, UR4 ;  /* 0x00000004ff0a7e24 */ /* 0x000fe4000f8e00ff */
[----:B------:R-:W-:Y:S07]  /*56f0*/  LEPC R20, `(.L_x_88) ;  /* 0x000000001014794e */ /* 0x000fee0000000000 */
[----:B---3-5:R-:W-:Y:S05]  /*5700*/  CALL.ABS.NOINC R14 ;  /* 0x000000000e007343 */ /* 0x028fea0003c00000 */
.L_x_88:
[----:B------:R-:W1:Y:S01]  /*5710*/  LDCU.64 UR8, c[0x4][0x80] ;  /* 0x01001000ff0877ac */ /* 0x000e620008000a00 */
[----:B------:R-:W2:Y:S01]  /*5720*/  LDC.64 R2, c[0x4][R2] ;  /* 0x0100000002027b82 */ /* 0x000ea20000000a00 */
[----:B------:R-:W-:Y:S02]  /*5730*/  HFMA2 R12, -RZ, RZ, 0, 5.9604644775390625e-08 ;  /* 0x00000001ff0c7431 */ /* 0x000fe400000001ff */
[----:B------:R-:W-:Y:S02]  /*5740*/  IMAD.MOV.U32 R8, RZ, RZ, 0x70 ;  /* 0x00000070ff087424 */ /* 0x000fe400078e00ff */
[----:B------:R-:W-:Y:S01]  /*5750*/  IMAD.MOV.U32 R13, RZ, RZ, RZ ;  /* 0x000000ffff0d7224 */ /* 0x000fe200078e00ff */
[----:B------:R-:W3:Y:S01]  /*5760*/  LDCU.64 UR6, c[0x4][0x88] ;  /* 0x01001100ff0677ac */ /* 0x000ee20008000a00 */
[----:B------:R-:W4:Y:S01]  /*5770*/  LDCU.64 UR4, c[0x4][0x8] ;  /* 0x01000100ff0477ac */ /* 0x000f220008000a00 */
[----:B-1----:R-:W-:Y:S02]  /*5780*/  MOV R4, UR8 ;  /* 0x0000000800047c02 */ /* 0x002fe40008000f00 */
[----:B------:R-:W-:Y:S02]  /*5790*/  MOV R5, UR9 ;  /* 0x0000000900057c02 */ /* 0x000fe40008000f00 */
[----:B---3--:R-:W-:Y:S01]  /*57a0*/  MOV R7, UR7 ;  /* 0x0000000700077c02 */ /* 0x008fe20008000f00 */
[----:B------:R-:W-:Y:S01]  /*57b0*/  IMAD.U32 R6, RZ, RZ, UR6 ;  /* 0x00000006ff067e24 */ /* 0x000fe2000f8e00ff */
[----:B----4-:R-:W-:Y:S01]  /*57c0*/  MOV R11, UR5 ;  /* 0x00000005000b7c02 */ /* 0x010fe20008000f00 */
[----:B------:R-:W-:Y:S02]  /*57d0*/  IMAD.U32 R10, RZ, RZ, UR4 ;  /* 0x00000004ff0a7e24 */ /* 0x000fe4000f8e00ff */
[----:B------:R-:W-:Y:S07]  /*57e0*/  LEPC R20, `(.L_x_87) ;  /* 0x000000001014794e */ /* 0x000fee0000000000 */
[----:B--2---:R-:W-:Y:S05]  /*57f0*/  CALL.ABS.NOINC R2 ;  /* 0x0000000002007343 */ /* 0x004fea0003c00000 */
.L_x_87:
[----:B------:R-:W-:Y:S05]  /*5800*/  BSYNC.RECONVERGENT B6 ;  /* 0x0000000000067941 */ /* 0x000fea0003800200 */
.L_x_86:
[----:B------:R-:W-:Y:S01]  /*5810*/  ISETP.NE.U32.AND P4, PT, R98, RZ, PT ;  /* 0x000000ff6200720c */ /* 0x000fe20003f85070 */
[----:B------:R-:W-:Y:S01]  /*5820*/  UISETP.NE.AND UP2, UPT, UR50, URZ, UPT ;  /* 0x000000ff3200728c */ /* 0x000fe2000bf45270 */
[----:B------:R-:W-:Y:S01]  /*5830*/  ISETP.NE.U32.AND P2, PT, RZ, UR38, PT ;  /* 0x00000026ff007c0c */ /* 0x000fe2000bf45070 */
[----:B------:R-:W-:Y:S01]  /*5840*/  UISETP.NE.U32.AND UP1, UPT, UR44, URZ, UPT ;  /* 0x000000ff2c00728c */ /* 0x000fe2000bf25070 */
[----:B------:R-:W-:Y:S01]  /*5850*/  ISETP.NE.AND.EX P4, PT, R99, RZ, PT, P4 ;  /* 0x000000ff6300720c */ /* 0x000fe20003f85340 */
[----:B------:R-:W-:Y:S01]  /*5860*/  UPLOP3.LUT UP0, UPT, UPT, UPT, UPT, 0x40, 0x4 ;  /* 0x000000000004789c */ /* 0x000fe20003f0e870 */
[----:B------:R-:W-:Y:S01]  /*5870*/  ISETP.NE.AND.EX P2, PT, RZ, UR39, PT, P2 ;  /* 0x00000027ff007c0c */ /* 0x000fe2000bf45320 */
[----:B------:R-:W-:Y:S01]  /*5880*/  UISETP.NE.AND.EX UP1, UPT, UR45, URZ, UPT, UP1 ;  /* 0x000000ff2d00728c */ /* 0x000fe2000bf25310 */
[----:B------:R-:W-:Y:S04]  /*5890*/  PLOP3.LUT P1, PT, PT, PT, UP2, 0x80, 0x8 ;  /* 0x000000000008781c */ /* 0x000fe80003f2f028 */
[----:B------:R-:W-:Y:S06]  /*58a0*/  @UP2 UPLOP3.LUT UP0, UPT, UPT, UPT, UP1, 0x80, 0x8 ;  /* 0x000000000008289c */ /* 0x000fec0003f0f010 */
[----:B------:R-:W-:Y:S01]  /*58b0*/  PLOP3.LUT P0, PT, PT, PT, UP0, 0x80, 0x8 ;  /* 0x000000000008781c */ /* 0x000fe20003f0f008 */
[----:B------:R-:W-:Y:S01]  /*58c0*/  @!UPT UIADD3 URZ, UPT, UPT, URZ, URZ, URZ ;  /* 0x000000fffffff290 */ /* 0x000fe2000fffe0ff */
[----:B------:R-:W-:Y:S11]  /*58d0*/  BRA.U !UP1, `(.L_x_89) ;  /* 0x0000000109387547 */ /* 0x000ff6000b800000 */
[----:B------:R-:W-:Y:S01]  /*58e0*/  UISETP.NE.U32.AND UP0, UPT, UR38, URZ, UPT ;  /* 0x000000ff2600728c */ /* 0x000fe2000bf05070 */
[----:B------:R-:W-:Y:S02]  /*58f0*/  HFMA2 R0, -RZ, RZ, 0, 5.9604644775390625e-08 ;  /* 0x00000001ff007431 */ /* 0x000fe400000001ff */
[----:B------:R-:W-:Y:S01]  /*5900*/  IMAD.MOV.U32 R103, RZ, RZ, 0x1 ;  /* 0x00000001ff677424 */ /* 0x000fe200078e00ff */
[----:B------:R-:W-:Y:S06]  /*5910*/  UISETP.NE.AND.EX UP0, UPT, UR39, URZ, UPT, UP0 ;  /* 0x000000ff2700728c */ /* 0x000fec000bf05300 */
[----:B------:R-:W-:Y:S05]  /*5920*/  PLOP3.LUT P3, PT, PT, PT, UP0, 0x80, 0x8 ;  /* 0x000000000008781c */ /* 0x000fea0003f6f008 */
[----:B------:R-:W1:Y:S01]  /*5930*/  @UP0 LDCU.64 UR6, c[0x0][0x888] ;  /* 0x00011100ff0607ac */ /* 0x000e620008000a00 */
[----:B------:R-:W-:Y:S07]  /*5940*/  @UP0 UIMAD UR4, UR36, UR44, URZ ;  /* 0x0000002c240402a4 */ /* 0x000fee000f8e02ff */
[----:B------:R-:W-:Y:S01]  /*5950*/  @!P3 PRMT R103, R0, 0x7610, R103 ;  /* 0x000076100067b816 */ /* 0x000fe20000000067 */
[----:B-1----:R-:W-:Y:S03]  /*5960*/  @UP0 UIMAD.WIDE UR6, UR4, 0x4, UR6 ;  /* 0x00000004040608a5 */ /* 0x002fe6000f8e0206 */
[----:B------:R-:W1:Y:S03]  /*5970*/  @!UP0 LDCU UR4, c[0x0][0x880] ;  /* 0x00011000ff0487ac */ /* 0x000e660008000800 */
[----:B------:R-:W-:Y:S01]  /*5980*/  IMAD.U32 R2, RZ, RZ, UR6 ;  /* 0x00000006ff027e24 */ /* 0x000fe2000f8e00ff */
[----:B------:R-:W-:Y:S05]  /*5990*/  MOV R3, UR7 ;  /* 0x0000000700037c02 */ /* 0x000fea0008000f00 */
[----:B-----5:R2:W5:Y:S02]  /*59a0*/  @P3 LDG.E R49, desc[UR46][R2.64] ;  /* 0x0000002e02313981 */ /* 0x020564000c1e1900 */
[----:B-12---:R-:W-:Y:S02]  /*59b0*/  @!P3 IMAD.U32 R49, RZ, RZ, UR4 ;  /* 0x00000004ff31be24 */ /* 0x006fe4000f8e00ff */
.L_x_89:
[----:B------:R-:W-:Y:S05]  /*59c0*/  @!P4 BRA `(.L_x_90) ;  /* 0x000000000020c947 */ /* 0x000fea0003800000 */
[----:B------:R-:W-:Y:S04]  /*59d0*/  ISETP.NE.U32.AND P3, PT, R96, RZ, PT ;  /* 0x000000ff6000720c */ /* 0x000fe80003f65070 */
[----:B------:R-:W-:Y:S11]  /*59e0*/  ISETP.NE.AND.EX P3, PT, R97, RZ, PT, P3 ;  /* 0x000000ff6100720c */ /* 0x000ff60003f65330 */
[----:B------:R-:W-:Y:S02]  /*59f0*/  @!UPT UIADD3 URZ, UPT, UPT, URZ, URZ, URZ ;  /* 0x000000fffffff290 */ /* 0x000fe4000fffe0ff */
[----:B------:R-:W1:Y:S01]  /*5a00*/  @P3 LDC.64 R2, c[0x0][0x8a8] ;  /* 0x00022a00ff023b82 */ /* 0x000e620000000a00 */
[----:B------:R-:W-:Y:S04]  /*5a10*/  @P3 IMAD R0, R98, UR36, RZ ;  /* 0x0000002462003c24 */ /* 0x000fe8000f8e02ff */
[----:B-1----:R-:W-:Y:S05]  /*5a20*/  @P3 IMAD.WIDE R2, R0, 0x4, R2 ;  /* 0x0000000400023825 */ /* 0x002fea00078e0202 */
[----:B-----5:R1:W5:Y:S02]  /*5a30*/  @P3 LDG.E R46, desc[UR46][R2.64] ;  /* 0x0000002e022e3981 */ /* 0x020364000c1e1900 */
[----:B-1----:R-:W2:Y:S02]  /*5a40*/  @!P3 LDC R46, c[0x0][0x8a0] ;  /* 0x00022800ff2ebb82 */ /* 0x002ea40000000800 */
.L_x_90:
[----:B-----5:R-:W-:Y:S01]  /*5a50*/  FSETP.NEU.AND P3, PT, R49, RZ, PT ;  /* 0x000000ff3100720b */ /* 0x020fe20003f6d000 */
[----:B------:R-:W-:Y:S01]  /*5a60*/  IMAD.SHL.U32 R129, R108, 0x4, RZ ;  /* 0x000000046c817824 */ /* 0x000fe200078e00ff */
[----:B------:R-:W-:Y:S01]  /*5a70*/  SEL R3, RZ, 0xffffffff, P2 ;  /* 0xffffffffff037807 */ /* 0x000fe20001000000 */
[----:B------:R-:W-:Y:S01]  /*5a80*/  IMAD.SHL.U32 R61, R115, 0x10, RZ ;  /* 0x00000010733d7824 */ /* 0x000fe200078e00ff */
[----:B------:R-:W-:Y:S01]  /*5a90*/  @P1 LOP3.LUT P2, RZ, R103, 0xff, RZ, 0xc0, !PT ;  /* 0x000000ff67ff1812 */ /* 0x000fe2000784c0ff */
[----:B------:R-:W-:Y:S01]  /*5aa0*/  VIADD R128, R129, UR48 ;  /* 0x0000003081807c36 */ /* 0x000fe20008000000 */
[----:B------:R-:W-:Y:S01]  /*5ab0*/  @P1 SEL R2, RZ, 0xffffffff, P3 ;  /* 0xffffffffff021807 */ /* 0x000fe20001800000 */
[----:B------:R-:W-:Y:S01]  /*5ac0*/  IMAD.MOV.U32 R131, RZ, RZ, -0x10 ;  /* 0xfffffff0ff837424 */ /* 0x000fe200078e00ff */
[----:B------:R-:W-:Y:S01]  /*5ad0*/  LEA R59, R44, UR48, 0x3 ;  /* 0x000000302c3b7c11 */ /* 0x000fe2000f8e18ff */
[----:B------:R-:W-:Y:S01]  /*5ae0*/  IMAD.SHL.U32 R63, R116, 0x10, RZ ;  /* 0x00000010743f7824 */ /* 0x000fe200078e00ff */
[----:B------:R-:W-:Y:S01]  /*5af0*/  @P0 SEL R2, R3, R2, !P2 ;  /* 0x0000000203020207 */ /* 0x000fe20005000000 */
[----:B------:R-:W-:Y:S01]  /*5b00*/  IMAD.IADD R124, R128, 0x1, R61 ;  /* 0x00000001807c7824 */ /* 0x000fe200078e023d */
[----:B------:R-:W-:Y:S01]  /*5b10*/  SHF.L.U32 R0, R114, 0x1f, RZ ;  /* 0x0000001f72007819 */ /* 0x000fe200000006ff */
[----:B------:R-:W-:Y:S01]  /*5b20*/  IMAD.IADD R127, R128, 0x1, R63 ;  /* 0x00000001807f7824 */ /* 0x000fe200078e023f */
[----:B------:R-:W-:Y:S01]  /*5b30*/  @P1 LOP3.LUT R2, R2, 0x1, RZ, 0xc0, !PT ;  /* 0x0000000102021812 */ /* 0x000fe200078ec0ff */
[--C-:B------:R-:W-:Y:S01]  /*5b40*/  IMAD.IADD R122, R63, 0x1, R124.reuse ;  /* 0x000000013f7a7824 */ /* 0x100fe200078e027c */
[----:B------:R-:W-:Y:S01]  /*5b50*/  PLOP3.LUT P2, PT, PT, PT, UP1, 0x80, 0x8 ;  /* 0x000000000008781c */ /* 0x000fe20003f4f018 */
[----:B------:R-:W-:Y:S01]  /*5b60*/  BSSY B1, `(.L_x_91) ;  /* 0x0000049000017945 */ /* 0x000fe20003800000 */
[----:B------:R-:W-:Y:S01]  /*5b70*/  ISETP.NE.U32.OR P4, PT, R2, 0x1, !P1 ;  /* 0x000000010200780c */ /* 0x000fe20004f85470 */
[----:B------:R-:W-:Y:S01]  /*5b80*/  IMAD.MOV.U32 R130, RZ, RZ, 0x1 ;  /* 0x00000001ff827424 */ /* 0x000fe200078e00ff */
[----:B------:R-:W-:Y:S01]  /*5b90*/  SEL R2, RZ, 0xffffffff, P3 ;  /* 0xffffffffff027807 */ /* 0x000fe20001800000 */
[----:B------:R-:W-:Y:S01]  /*5ba0*/  IMAD R48, R44, 0x100, R47 ;  /* 0x000001002c307824 */ /* 0x000fe200078e022f */
[----:B------:R-:W-:Y:S01]  /*5bb0*/  LOP3.LUT P3, R119, R103, 0xff, RZ, 0xc0, !PT ;  /* 0x000000ff67777812 */ /* 0x000fe2000786c0ff */
[----:B------:R-:W-:Y:S01]  /*5bc0*/  IMAD.MOV.U32 R62, RZ, RZ, RZ ;  /* 0x000000ffff3e7224 */ /* 0x000fe200078e00ff */
[----:B------:R-:W-:Y:S02]  /*5bd0*/  P2R R126, PR, RZ, 0x10 ;  /* 0x00000010ff7e7803 */ /* 0x000fe40000000000 */
[----:B------:R-:W-:Y:S02]  /*5be0*/  CS2R R78, SRZ ;  /* 0x00000000004e7805 */ /* 0x000fe4000001ff00 */
[----:B------:R-:W-:Y:S02]  /*5bf0*/  CS2R R76, SRZ ;  /* 0x00000000004c7805 */ /* 0x000fe4000001ff00 */
[----:B------:R-:W-:Y:S02]  /*5c00*/  CS2R R74, SRZ ;  /* 0x00000000004a7805 */ /* 0x000fe4000001ff00 */
[----:B------:R-:W-:Y:S02]  /*5c10*/  CS2R R72, SRZ ;  /* 0x0000000000487805 */ /* 0x000fe4000001ff00 */
[----:B------:R-:W-:Y:S02]  /*5c20*/  @P2 SEL R2, R3, R2, !P3 ;  /* 0x0000000203022207 */ /* 0x000fe40005800000 */
[----:B------:R-:W-:Y:S02]  /*5c30*/  CS2R R70, SRZ ;  /* 0x0000000000467805 */ /* 0x000fe4000001ff00 */
[----:B------:R-:W-:Y:S02]  /*5c40*/  @P4 SHF.L.U32 R4, RZ, 0x1f, RZ ;  /* 0x0000001fff044819 */ /* 0x000fe400000006ff */
[----:B------:R-:W-:Y:S02]  /*5c50*/  CS2R R68, SRZ ;  /* 0x0000000000447805 */ /* 0x000fe4000001ff00 */
[----:B------:R-:W-:Y:S02]  /*5c60*/  LOP3.LUT R2, R2, 0x1, RZ, 0xc0, !PT ;  /* 0x0000000102027812 */ /* 0x000fe400078ec0ff */
[----:B------:R-:W-:Y:S01]  /*5c70*/  CS2R R66, SRZ ;  /* 0x0000000000427805 */ /* 0x000fe2000001ff00 */
[----:B------:R-:W1:Y:S01]  /*5c80*/  @P4 SYNCS.PHASECHK.TRANS64.TRYWAIT P1, [UR48+0x30], R4 ;  /* 0x00003004ff0045a7 */ /* 0x000e620008021130 */
[----:B------:R-:W-:Y:S02]  /*5c90*/  CS2R R64, SRZ ;  /* 0x0000000000407805 */ /* 0x000fe4000001ff00 */
[----:B------:R-:W-:Y:S02]  /*5ca0*/  ISETP.NE.U32.AND P2, PT, R2, 0x1, PT ;  /* 0x000000010200780c */ /* 0x000fe40003f45070 */
[----:B------:R-:W-:Y:S02]  /*5cb0*/  CS2R R82, SRZ ;  /* 0x0000000000527805 */ /* 0x000fe4000001ff00 */
[----:B------:R-:W-:Y:S02]  /*5cc0*/  CS2R R80, SRZ ;  /* 0x0000000000507805 */ /* 0x000fe4000001ff00 */
[----:B------:R-:W-:Y:S02]  /*5cd0*/  CS2R R86, SRZ ;  /* 0x0000000000567805 */ /* 0x000fe4000001ff00 */
[----:B------:R-:W-:Y:S02]  /*5ce0*/  P2R R132, PR, RZ, 0x4 ;  /* 0x00000004ff847803 */ /* 0x000fe40000000000 */
[----:B------:R-:W-:Y:S02]  /*5cf0*/  CS2R R84, SRZ ;  /* 0x0000000000547805 */ /* 0x000fe4000001ff00 */
[----:B------:R-:W-:Y:S02]  /*5d00*/  ISETP.NE.U32.AND P2, PT, R109, 0x1, PT ;  /* 0x000000016d00780c */ /* 0x000fe40003f45070 */
[----:B------:R-:W-:Y:S02]  /*5d10*/  CS2R R90, SRZ ;  /* 0x00000000005a7805 */ /* 0x000fe4000001ff00 */
[----:B------:R-:W-:Y:S02]  /*5d20*/  CS2R R88, SRZ ;  /* 0x0000000000587805 */ /* 0x000fe4000001ff00 */
[----:B------:R-:W-:Y:S02]  /*5d30*/  CS2R R94, SRZ ;  /* 0x00000000005e7805 */ /* 0x000fe4000001ff00 */
[----:B------:R-:W-:Y:S02]  /*5d40*/  SEL R131, R131, 0x10, !P2 ;  /* 0x0000001083837807 */ /* 0x000fe40005000000 */
[----:B------:R-:W-:Y:S01]  /*5d50*/  CS2R R92, SRZ ;  /* 0x00000000005c7805 */ /* 0x000fe2000001ff00 */
[----:B------:R3:W4:Y:S02]  /*5d60*/  SYNCS.PHASECHK.TRANS64.TRYWAIT P0, [R59+URZ+0xa0], R0 ;  /* 0x0000a0003b0075a7 */ /* 0x00072400080011ff */
[----:B------:R-:W-:Y:S02]  /*5d70*/  IMAD.IADD R128, R128, 0x1, R131 ;  /* 0x0000000180807824 */ /* 0x000fe400078e0283 */
[C---:B------:R-:W-:Y:S02]  /*5d80*/  IMAD.IADD R125, R131.reuse, 0x1, R127 ;  /* 0x00000001837d7824 */ /* 0x040fe400078e027f */
[C---:B------:R-:W-:Y:S02]  /*5d90*/  IMAD.IADD R123, R131.reuse, 0x1, R124 ;  /* 0x00000001837b7824 */ /* 0x040fe400078e027c */
[----:B------:R-:W-:Y:S01]  /*5da0*/  IMAD.IADD R121, R131, 0x1, R122 ;  /* 0x0000000183797824 */ /* 0x000fe200078e027a */
[----:B-1----:R-:W-:Y:S01]  /*5db0*/  @P4 SEL R130, RZ, 0x1, !P1 ;  /* 0x00000001ff824807 */ /* 0x002fe20004800000 */
[----:B---3--:R-:W-:Y:S06]  /*5dc0*/  @!P4 BRA `(.L_x_92) ;  /* 0x000000000088c947 */ /* 0x008fec0003800000 */
[----:B------:R-:W-:Y:S01]  /*5dd0*/  IMAD.MOV.U32 R79, RZ, RZ, RZ ;  /* 0x000000ffff4f7224 */ /* 0x000fe200078e00ff */
[----:B------:R-:W-:Y:S01]  /*5de0*/  ISETP.NE.AND P1, PT, R130, RZ, PT ;  /* 0x000000ff8200720c */ /* 0x000fe20003f25270 */
[----:B------:R-:W-:Y:S01]  /*5df0*/  BSSY B0, `(.L_x_93) ;  /* 0x0000014000007945 */ /* 0x000fe20003800000 */
[----:B------:R-:W-:Y:S02]  /*5e00*/  CS2R R94, SRZ ;  /* 0x00000000005e7805 */ /* 0x000fe4000001ff00 */
        /* <DEDUP_REMOVED lines=13> */
[----:B------:R-:W-:Y:S01]  /*5ee0*/  CS2R R76, SRZ ;  /* 0x00000000004c7805 */ /* 0x000fe2000001ff00 */
[----:B------:R-:W-:Y:S06]  /*5ef0*/  @P1 BRA `(.L_x_94) ;  /* 0x00000000000c1947 */ /* 0x000fec0003800000 */
[----:B------:R-:W-:Y:S04]  /*5f00*/  SHF.L.U32 R3, RZ, 0x1f, RZ ;  /* 0x0000001fff037819 */ /* 0x000fe800000006ff */
[----:B------:R-:W1:Y:S02]  /*5f10*/  SYNCS.PHASECHK.TRANS64.TRYWAIT P1, [UR48+0x30], R3 ;  /* 0x00003003ff0075a7 */ /* 0x000e640008021130 */
[----:B-1----:R-:W-:Y:S05]  /*5f20*/  @!P1 BRA `(.L_x_95) ;  /* 0x0000007c009c9947 */ /* 0x002fea0003800000 */
.L_x_94:
[----:B------:R-:W-:Y:S05]  /*5f30*/  BSYNC B0 ;  /* 0x0000000000007941 */ /* 0x000fea0003800000 */
.L_x_93:
[----:B------:R-:W-:Y:S01]  /*5f40*/  ISETP.NE.AND P1, PT, R132, RZ, PT ;  /* 0x000000ff8400720c */ /* 0x000fe20003f25270 */
[----:B------:R-:W-:Y:S11]  /*5f50*/  HFMA2 R62, -RZ, RZ, 0, 5.9604644775390625e-08 ;  /* 0x00000001ff3e7431 */ /* 0x000ff600000001ff */
[----:B------:R-:W-:Y:S01]  /*5f60*/  @!UPT UIADD3 URZ, UPT, UPT, URZ, URZ, URZ ;  /* 0x000000fffffff290 */ /* 0x000fe2000fffe0ff */
[----:B------:R3:W1:Y:S04]  /*5f70*/  @P1 LDS.128 R92, [R129+UR48+0x400] ;  /* 0x00040030815c1984 */ /* 0x0006680008000c00 */
[----:B------:R3:W1:Y:S04]  /*5f80*/  @P1 LDS.128 R88, [R128+0x400] ;  /* 0x0004000080581984 */ /* 0x0006680000000c00 */
[----:B------:R3:W1:Y:S04]  /*5f90*/  @P1 LDS.128 R84, [R127+0x400] ;  /* 0x000400007f541984 */ /* 0x0006680000000c00 */
[----:B------:R3:W1:Y:S04]  /*5fa0*/  @P1 LDS.128 R80, [R125+0x400] ;  /* 0x000400007d501984 */ /* 0x0006680000000c00 */
[----:B------:R3:W1:Y:S04]  /*5fb0*/  @P1 LDS.128 R64, [R124+0x400] ;  /* 0x000400007c401984 */ /* 0x0006680000000c00 */
[----:B------:R3:W1:Y:S04]  /*5fc0*/  @P1 LDS.128 R68, [R123+0x400] ;  /* 0x000400007b441984 */ /* 0x0006680000000c00 */
[----:B------:R3:W1:Y:S04]  /*5fd0*/  @P1 LDS.128 R72, [R122+0x400] ;  /* 0x000400007a481984 */ /* 0x0006680000000c00 */
[----:B------:R3:W1:Y:S02]  /*5fe0*/  @P1 LDS.128 R76, [R121+0x400] ;  /* 0x00040000794c1984 */ /* 0x0006640000000c00 */
.L_x_92:
[----:B------:R-:W-:Y:S05]  /*5ff0*/  BSYNC B1 ;  /* 0x0000000000017941 */ /* 0x000fea0003800000 */
.L_x_91:
[----:B-1----:R-:W-:Y:S04]  /*6000*/  SHF.R.U32.HI R3, RZ, 0x15, R48 ;  /* 0x00000015ff037819 */ /* 0x002fe80000011630 */
[----:B------:R-:W-:Y:S01]  /*6010*/  LOP3.LUT P1, RZ, R3, 0x3, R110, 0x48, !PT ;  /* 0x0000000303ff7812 */ /* 0x000fe2000782486e */
[----:B------:R-:W-:Y:S01]  /*6020*/  @!UPT UIADD3 URZ, UPT, UPT, URZ, URZ, URZ ;  /* 0x000000fffffff290 */ /* 0x000fe2000fffe0ff */
[----:B----4-:R-:W-:Y:S11]  /*6030*/  @P0 BRA `(.L_x_96) ;  /* 0x0000000000080947 */ /* 0x010ff60003800000 */
[----:B------:R-:W1:Y:S02]  /*6040*/  SYNCS.PHASECHK.TRANS64.TRYWAIT P0, [R59+URZ+0xa0], R0 ;  /* 0x0000a0003b0075a7 */ /* 0x000e6400080011ff */
[----:B-1----:R-:W-:Y:S05]  /*6050*/  @!P0 BRA `(.L_x_97) ;  /* 0x0000007c00688947 */ /* 0x002fea0003800000 */
.L_x_96:
[----:B------:R-:W-:Y:S05]  /*6060*/  @!P1 BRA `(.L_x_98) ;  /* 0x0000000000409947 */ /* 0x000fea0003800000 */
[----:B------:R-:W4:Y:S01]  /*6070*/  LDCU.64 UR8, c[0x4][0x70] ;  /* 0x01000e00ff0877ac */ /* 0x000f220008000a00 */
[----:B------:R-:W-:Y:S01]  /*6080*/  MOV R3, 0x0 ;  /* 0x0000000000037802 */ /* 0x000fe20000000f00 */
[----:B------:R-:W-:Y:S02]  /*6090*/  HFMA2 R12, -RZ, RZ, 0, 5.9604644775390625e-08 ;  /* 0x00000001ff0c7431 */ /* 0x000fe400000001ff */
[----:B------:R-:W-:Y:S02]  /*60a0*/  IMAD.MOV.U32 R8, RZ, RZ, 0x192 ;  /* 0x00000192ff087424 */ /* 0x000fe400078e00ff */
[----:B------:R-:W-:Y:S01]  /*60b0*/  IMAD.MOV.U32 R13, RZ, RZ, RZ ;  /* 0x000000ffff0d7224 */ /* 0x000fe200078e00ff */
[----:B------:R-:W5:Y:S01]  /*60c0*/  LDCU.64 UR6, c[0x4][0x78] ;  /* 0x01000f00ff0677ac */ /* 0x000f620008000a00 */
[----:B------:R-:W1:Y:S01]  /*60d0*/  LDC.64 R2, c[0x4][R3] ;  /* 0x0100000003027b82 */ /* 0x000e620000000a00 */
[----:B------:R-:W2:Y:S01]  /*60e0*/  LDCU.64 UR4, c[0x4][0x10] ;  /* 0x01000200ff0477ac */ /* 0x000ea20008000a00 */
[----:B----4-:R-:W-:Y:S01]  /*60f0*/  MOV R5, UR9 ;  /* 0x0000000900057c02 */ /* 0x010fe20008000f00 */
[----:B------:R-:W-:Y:S01]  /*6100*/  IMAD.U32 R4, RZ, RZ, UR8 ;  /* 0x00000008ff047e24 */ /* 0x000fe2000f8e00ff */
[----:B-----5:R-:W-:Y:S01]  /*6110*/  MOV R7, UR7 ;  /* 0x0000000700077c02 */ /* 0x020fe20008000f00 */
[----:B------:R-:W-:Y:S01]  /*6120*/  IMAD.U32 R6, RZ, RZ, UR6 ;  /* 0x00000006ff067e24 */ /* 0x000fe2000f8e00ff */
[----:B--2---:R-:W-:Y:S01]  /*6130*/  MOV R11, UR5 ;  /* 0x00000005000b7c02 */ /* 0x004fe20008000f00 */
[----:B------:R-:W-:Y:S02]  /*6140*/  IMAD.U32 R10, RZ, RZ, UR4 ;  /* 0x00000004ff0a7e24 */ /* 0x000fe4000f8e00ff */
[----:B------:R-:W-:Y:S07]  /*6150*/  LEPC R20, `(.L_x_98) ;  /* 0x000000001014794e */ /* 0x000fee0000000000 */
[----:B-1-3--:R-:W-:Y:S05]  /*6160*/  CALL.ABS.NOINC R2 ;  /* 0x0000000002007343 */ /* 0x00afea0003c00000 */
.L_x_98:
[----:B------:R-:W-:Y:S01]  /*6170*/  LOP3.LUT R50, R92, 0xffffe000, RZ, 0xc0, !PT ;  /* 0xffffe0005c327812 */ /* 0x000fe200078ec0ff */
[----:B------:R-:W-:Y:S05]  /*6180*/  WARPSYNC.ALL ;  /* 0x0000000000007948 */ /* 0x000fea0003800000 */
[----:B------:R-:W-:Y:S01]  /*6190*/  R2UR UR4, R48 ;  /* 0x00000000300472ca */ /* 0x000fe200000e0000 */
[----:B------:R-:W-:Y:S01]  /*61a0*/  BSSY.RECONVERGENT B0, `(.L_x_99) ;  /* 0x000009c000007945 */ /* 0x000fe20003800200 */
[----:B------:R-:W-:Y:S02]  /*61b0*/  LOP3.LUT R51, R93, 0xffffe000, RZ, 0xc0, !PT ;  /* 0xffffe0005d337812 */ /* 0x000fe400078ec0ff */
[----:B------:R-:W-:Y:S02]  /*61c0*/  LOP3.LUT R56, R94, 0xffffe000, RZ, 0xc0, !PT ;  /* 0xffffe0005e387812 */ /* 0x000fe400078ec0ff */
[----:B------:R-:W-:Y:S02]  /*61d0*/  LOP3.LUT R58, R95, 0xffffe000, RZ, 0xc0, !PT ;  /* 0xffffe0005f3a7812 */ /* 0x000fe400078ec0ff */
[----:B------:R-:W-:Y:S02]  /*61e0*/  LOP3.LUT R57, R64, 0xffffe000, RZ, 0xc0, !PT ;  /* 0xffffe00040397812 */ /* 0x000fe400078ec0ff */
[----:B------:R-:W-:Y:S03]  /*61f0*/  ISETP.NE.AND P0, PT, R117, RZ, PT ;  /* 0x000000ff7500720c */ /* 0x000fe60003f05270 */
[----:B------:R-:W1:Y:S02]  /*6200*/  LDTM.x32 R4, tmem[UR4] ;  /* 0x00000004000479ee */ /* 0x000e6400082c0000 */
[C---:B-12---:R-:W-:Y:S01]  /*6210*/  FMUL R0, R46.reuse, R4 ;  /* 0x000000042e007220 */ /* 0x046fe20000400000 */
[C---:B------:R-:W-:Y:S01]  /*6220*/  FMUL R2, R46.reuse, R5 ;  /* 0x000000052e027220 */ /* 0x040fe20000400000 */
[C---:B------:R-:W-:Y:S01]  /*6230*/  FMUL R3, R46.reuse, R6 ;  /* 0x000000062e037220 */ /* 0x040fe20000400000 */
[----:B------:R-:W-:Y:S01]  /*6240*/  FMUL R7, R46, R7 ;  /* 0x000000072e077220 */ /* 0x000fe20000400000 */
[C---:B------:R-:W-:Y:S01]  /*6250*/  FFMA R52, R49.reuse, R50, R0 ;  /* 0x0000003231347223 */ /* 0x040fe20000000000 */
[----:B------:R-:W-:Y:S01]  /*6260*/  LOP3.LUT R50, R88, 0xffffe000, RZ, 0xc0, !PT ;  /* 0xffffe00058327812 */ /* 0x000fe200078ec0ff */
[C---:B------:R-:W-:Y:S01]  /*6270*/  FFMA R53, R49.reuse, R51, R2 ;  /* 0x0000003331357223 */ /* 0x040fe20000000002 */
[----:B------:R-:W-:Y:S01]  /*6280*/  LOP3.LUT R51, R90, 0xffffe000, RZ, 0xc0, !PT ;  /* 0xffffe0005a337812 */ /* 0x000fe200078ec0ff */
[----:B------:R-:W-:Y:S01]  /*6290*/  FFMA R54, R49, R56, R3 ;  /* 0x0000003831367223 */ /* 0x000fe20000000003 */
[----:B------:R-:W-:Y:S01]  /*62a0*/  LOP3.LUT R56, R89, 0xffffe000, RZ, 0xc0, !PT ;  /* 0xffffe00059387812 */ /* 0x000fe200078ec0ff */
[----:B------:R-:W-:Y:S01]  /*62b0*/  FFMA R55, R49, R58, R7 ;  /* 0x0000003a31377223 */ /* 0x000fe20000000007 */
[----:B------:R-:W-:Y:S01]  /*62c0*/  LOP3.LUT R58, R91, 0xffffe000, RZ, 0xc0, !PT ;  /* 0xffffe0005b3a7812 */ /* 0x000fe200078ec0ff */
[C---:B------:R-:W-:Y:S01]  /*62d0*/  FMUL R4, R46.reuse, R8 ;  /* 0x000000082e047220 */ /* 0x040fe20000400000 */
[----:B------:R-:W-:Y:S01]  /*62e0*/  F2FP.TF32.F32.PACK_B R52, R52 ;  /* 0x00000034ff34723e */ /* 0x000fe200024050ff */
[C---:B------:R-:W-:Y:S01]  /*62f0*/  FMUL R5, R46.reuse, R9 ;  /* 0x000000092e057220 */ /* 0x040fe20000400000 */
[----:B------:R-:W-:Y:S01]  /*6300*/  F2FP.TF32.F32.PACK_B R53, R53 ;  /* 0x00000035ff35723e */ /* 0x000fe200024050ff */
[C---:B------:R-:W-:Y:S01]  /*6310*/  FMUL R6, R46.reuse, R10 ;  /* 0x0000000a2e067220 */ /* 0x040fe20000400000 */
[----:B------:R-:W-:Y:S01]  /*6320*/  F2FP.TF32.F32.PACK_B R54, R54 ;  /* 0x00000036ff36723e */ /* 0x000fe200024050ff */
[C---:B------:R-:W-:Y:S01]  /*6330*/  FFMA R4, R49.reuse, R50, R4 ;  /* 0x0000003231047223 */ /* 0x040fe20000000004 */
[----:B------:R-:W-:Y:S01]  /*6340*/  F2FP.TF32.F32.PACK_B R55, R55 ;  /* 0x00000037ff37723e */ /* 0x000fe200024050ff */
[----:B------:R-:W-:Y:S01]  /*6350*/  FMUL R11, R46, R11 ;  /* 0x0000000b2e0b7220 */ /* 0x000fe20000400000 */
[----:B------:R-:W-:Y:S01]  /*6360*/  LOP3.LUT R50, R84, 0xffffe000, RZ, 0xc0, !PT ;  /* 0xffffe00054327812 */ /* 0x000fe200078ec0ff */
[----:B------:R-:W-:Y:S01]  /*6370*/  FFMA R5, R49, R56, R5 ;  /* 0x0000003831057223 */ /* 0x000fe20000000005 */
[----:B------:R-:W-:Y:S01]  /*6380*/  LOP3.LUT R56, R85, 0xffffe000, RZ, 0xc0, !PT ;  /* 0xffffe00055387812 */ /* 0x000fe200078ec0ff */
[----:B------:R-:W-:Y:S01]  /*6390*/  FMUL R8, R46, R12 ;  /* 0x0000000c2e087220 */ /* 0x000fe20000400000 */
[----:B------:R-:W-:Y:S01]  /*63a0*/  F2FP.TF32.F32.PACK_B R4, R4 ;  /* 0x00000004ff04723e */ /* 0x000fe200024050ff */
[C---:B------:R-:W-:Y:S01]  /*63b0*/  FFMA R6, R49.reuse, R51, R6 ;  /* 0x0000003331067223 */ /* 0x040fe20000000006 */
[----:B------:R-:W-:Y:S01]  /*63c0*/  LOP3.LUT R51, R86, 0xffffe000, RZ, 0xc0, !PT ;  /* 0xffffe00056337812 */ /* 0x000fe200078ec0ff */
[----:B------:R-:W-:Y:S01]  /*63d0*/  FFMA R7, R49, R58, R11 ;  /* 0x0000003a31077223 */ /* 0x000fe2000000000b */
[----:B------:R-:W-:Y:S01]  /*63e0*/  LOP3.LUT R58, R87, 0xffffe000, RZ, 0xc0, !PT ;  /* 0xffffe000573a7812 */ /* 0x000fe200078ec0ff */
[----:B------:R-:W-:Y:S01]  /*63f0*/  FMUL R9, R46, R13 ;  /* 0x0000000d2e097220 */ /* 0x000fe20000400000 */
[----:B------:R-:W-:Y:S01]  /*6400*/  F2FP.TF32.F32.PACK_B R5, R5 ;  /* 0x00000005ff05723e */ /* 0x000fe200024050ff */
[----:B------:R1:W-:Y:S01]  /*6410*/  STS.128 [R129+UR48+0x400], R52 ;  /* 0x0004003481007988 */ /* 0x0003e20008000c30 */
[----:B------:R-:W-:Y:S01]  /*6420*/  F2FP.TF32.F32.PACK_B R6, R6 ;  /* 0x00000006ff06723e */ /* 0x000fe200024050ff */
[C---:B------:R-:W-:Y:S01]  /*6430*/  FFMA R8, R49.reuse, R50, R8 ;  /* 0x0000003231087223 */ /* 0x040fe20000000008 */
[----:B------:R-:W-:Y:S01]  /*6440*/  LOP3.LUT R50, R80, 0xffffe000, RZ, 0xc0, !PT ;  /* 0xffffe00050327812 */ /* 0x000fe200078ec0ff */
[C---:B------:R-:W-:Y:S01]  /*6450*/  FMUL R10, R46.reuse, R14 ;  /* 0x0000000e2e0a7220 */ /* 0x040fe20000400000 */
[----:B------:R-:W-:Y:S01]  /*6460*/  F2FP.TF32.F32.PACK_B R7, R7 ;  /* 0x00000007ff07723e */ /* 0x000fe200024050ff */
[C---:B------:R-:W-:Y:S01]  /*6470*/  FMUL R15, R46.reuse, R15 ;  /* 0x0000000f2e0f7220 */ /* 0x040fe20000400000 */
[----:B------:R-:W-:Y:S01]  /*6480*/  F2FP.TF32.F32.PACK_B R8, R8 ;  /* 0x00000008ff08723e */ /* 0x000fe200024050ff */
[----:B------:R-:W-:Y:S01]  /*6490*/  FMUL R12, R46, R16 ;  /* 0x000000102e0c7220 */ /* 0x000fe20000400000 */
[----:B------:R-:W-:Y:S01]  /*64a0*/  FFMA R9, R49, R56, R9 ;  /* 0x0000003831097223 */ /* 0x000fe20000000009 */
[----:B------:R-:W-:Y:S01]  /*64b0*/  LOP3.LUT R56, R83, 0xffffe000, RZ, 0xc0, !PT ;  /* 0xffffe00053387812 */ /* 0x000fe200078ec0ff */
[C---:B------:R-:W-:Y:S01]  /*64c0*/  FFMA R10, R49.reuse, R51, R10 ;  /* 0x00000033310a7223 */ /* 0x040fe2000000000a */
[----:B------:R-:W-:Y:S01]  /*64d0*/  LOP3.LUT R51, R82, 0xffffe000, RZ, 0xc0, !PT ;  /* 0xffffe00052337812 */ /* 0x000fe200078ec0ff */
[C---:B------:R-:W-:Y:S01]  /*64e0*/  FFMA R11, R49.reuse, R58, R15 ;  /* 0x0000003a310b7223 */ /* 0x040fe2000000000f */
[----:B------:R-:W-:Y:S01]  /*64f0*/  F2FP.TF32.F32.PACK_B R9, R9 ;  /* 0x00000009ff09723e */ /* 0x000fe200024050ff */
[----:B------:R-:W-:Y:S01]  /*6500*/  FFMA R12, R49, R50, R12 ;  /* 0x00000032310c7223 */ /* 0x000fe2000000000c */
[----:B------:R-:W-:Y:S01]  /*6510*/  LOP3.LUT R50, R81, 0xffffe000, RZ, 0xc0, !PT ;  /* 0xffffe00051327812 */ /* 0x000fe200078ec0ff */
[----:B------:R1:W-:Y:S01]  /*6520*/  STS.128 [R128+0x400], R4 ;  /* 0x0004000480007388 */ /* 0x0003e20000000c00 */
[----:B------:R-:W-:Y:S01]  /*6530*/  F2FP.TF32.F32.PACK_B R10, R10 ;  /* 0x0000000aff0a723e */ /* 0x000fe200024050ff */
        /* <DEDUP_REMOVED lines=9> */
[C---:B------:R-:W-:Y:S01]  /*65d0*/  FMUL R16, R46.reuse, R20 ;  /* 0x000000142e107220 */ /* 0x040fe20000400000 */
[----:B------:R-:W-:Y:S01]  /*65e0*/  F2FP.TF32.F32.PACK_B R13, R13 ;  /* 0x0000000dff0d723e */ /* 0x000fe200024050ff */
[----:B------:R-:W-:Y:S01]  /*65f0*/  FFMA R15, R49, R56, R19 ;  /* 0x00000038310f7223 */ /* 0x000fe20000000013 */
[----:B------:R-:W-:Y:S01]  /*6600*/  LOP3.LUT R56, R67, 0xffffe000, RZ, 0xc0, !PT ;  /* 0xffffe00043387812 */ /* 0x000fe200078ec0ff */
[----:B------:R1:W-:Y:S01]  /*6610*/  STS.128 [R127+0x400], R8 ;  /* 0x000400087f007388 */ /* 0x0003e20000000c00 */
[----:B------:R-:W-:Y:S01]  /*6620*/  F2FP.TF32.F32.PACK_B R14, R14 ;  /* 0x0000000eff0e723e */ /* 0x000fe200024050ff */
[----:B------:R-:W-:Y:S01]  /*6630*/  FMUL R17, R46, R21 ;  /* 0x000000152e117220 */ /* 0x000fe20000400000 */
[----:B------:R-:W-:Y:S01]  /*6640*/  F2FP.TF32.F32.PACK_B R15, R15 ;  /* 0x0000000fff0f723e */ /* 0x000fe200024050ff */
[C---:B------:R-:W-:Y:S01]  /*6650*/  FFMA R16, R49.reuse, R57, R16 ;  /* 0x0000003931107223 */ /* 0x040fe20000000010 */
[----:B------:R-:W-:Y:S01]  /*6660*/  LOP3.LUT R57, R68, 0xffffe000, RZ, 0xc0, !PT ;  /* 0xffffe00044397812 */ /* 0x000fe200078ec0ff */
[C---:B------:R-:W-:Y:S01]  /*6670*/  FMUL R18, R46.reuse, R22 ;  /* 0x000000162e127220 */ /* 0x040fe20000400000 */
[----:B------:R-:W-:Y:S01]  /*6680*/  FFMA R17, R49, R50, R17 ;  /* 0x0000003231117223 */ /* 0x000fe20000000011 */
[----:B------:R-:W-:Y:S01]  /*6690*/  LOP3.LUT R50, R69, 0xffffe000, RZ, 0xc0, !PT ;  /* 0xffffe00045327812 */ /* 0x000fe200078ec0ff */
[----:B------:R1:W-:Y:S01]  /*66a0*/  STS.128 [R125+0x400], R12 ;  /* 0x0004000c7d007388 */ /* 0x0003e20000000c00 */
[----:B------:R-:W-:Y:S01]  /*66b0*/  F2FP.TF32.F32.PACK_B R16, R16 ;  /* 0x00000010ff10723e */ /* 0x000fe200024050ff */
[C---:B------:R-:W-:Y:S01]  /*66c0*/  FMUL R23, R46.reuse, R23 ;  /* 0x000000172e177220 */ /* 0x040fe20000400000 */
[----:B------:R-:W-:Y:S01]  /*66d0*/  F2FP.TF32.F32.PACK_B R17, R17 ;  /* 0x00000011ff11723e */ /* 0x000fe200024050ff */
[C---:B------:R-:W-:Y:S01]  /*66e0*/  FMUL R20, R46.reuse, R24 ;  /* 0x000000182e147220 */ /* 0x040fe20000400000 */
[----:B------:R-:W-:Y:S01]  /*66f0*/  FMUL R21, R46, R25 ;  /* 0x000000192e157220 */ /* 0x000fe20000400000 */
[C---:B------:R-:W-:Y:S01]  /*6700*/  FFMA R18, R49.reuse, R51, R18 ;  /* 0x0000003331127223 */ /* 0x040fe20000000012 */
[----:B------:R-:W-:Y:S01]  /*6710*/  LOP3.LUT R51, R70, 0xffffe000, RZ, 0xc0, !PT ;  /* 0xffffe00046337812 */ /* 0x000fe200078ec0ff */
[----:B------:R-:W-:Y:S01]  /*6720*/  FFMA R19, R49, R56, R23 ;  /* 0x0000003831137223 */ /* 0x000fe20000000017 */
[----:B------:R-:W-:Y:S01]  /*6730*/  LOP3.LUT R56, R73, 0xffffe000, RZ, 0xc0, !PT ;  /* 0xffffe00049387812 */ /* 0x000fe200078ec0ff */
[C---:B------:R-:W-:Y:S01]  /*6740*/  FFMA R20, R49.reuse, R57, R20 ;  /* 0x0000003931147223 */ /* 0x040fe20000000014 */
[----:B------:R-:W-:Y:S01]  /*6750*/  FFMA R21, R49, R50, R21 ;  /* 0x0000003231157223 */ /* 0x000fe20000000015 */
[C---:B------:R-:W-:Y:S01]  /*6760*/  FMUL R22, R46.reuse, R26 ;  /* 0x0000001a2e167220 */ /* 0x040fe20000400000 */
[----:B------:R-:W-:Y:S01]  /*6770*/  LOP3.LUT R50, R71, 0xffffe000, RZ, 0xc0, !PT ;  /* 0xffffe00047327812 */ /* 0x000fe200078ec0ff */
[----:B------:R-:W-:Y:S01]  /*6780*/  FMUL R27, R46, R27 ;  /* 0x0000001b2e1b7220 */ /* 0x000fe20000400000 */
[----:B------:R-:W-:Y:S01]  /*6790*/  F2FP.TF32.F32.PACK_B R18, R18 ;  /* 0x00000012ff12723e */ /* 0x000fe200024050ff */
[C---:B------:R-:W-:Y:S01]  /*67a0*/  FFMA R22, R49.reuse, R51, R22 ;  /* 0x0000003331167223 */ /* 0x040fe20000000016 */
[----:B------:R-:W-:Y:S01]  /*67b0*/  F2FP.TF32.F32.PACK_B R19, R19 ;  /* 0x00000013ff13723e */ /* 0x000fe200024050ff */
[----:B------:R-:W-:Y:S01]  /*67c0*/  FFMA R23, R49, R50, R27 ;  /* 0x0000003231177223 */ /* 0x000fe2000000001b */
[----:B------:R-:W-:Y:S01]  /*67d0*/  LOP3.LUT R57, R72, 0xffffe000, RZ, 0xc0, !PT ;  /* 0xffffe00048397812 */ /* 0x000fe200078ec0ff */
[C---:B------:R-:W-:Y:S01]  /*67e0*/  FMUL R24, R46.reuse, R28 ;  /* 0x0000001c2e187220 */ /* 0x040fe20000400000 */
[----:B------:R-:W-:Y:S01]  /*67f0*/  F2FP.TF32.F32.PACK_B R20, R20 ;  /* 0x00000014ff14723e */ /* 0x000fe200024050ff */
[----:B------:R1:W-:Y:S01]  /*6800*/  STS.128 [R124+0x400], R16 ;  /* 0x000400107c007388 */ /* 0x0003e20000000c00 */
[----:B------:R-:W-:Y:S01]  /*6810*/  FMUL R25, R46, R29 ;  /* 0x0000001d2e197220 */ /* 0x000fe20000400000 */
[----:B------:R-:W-:Y:S01]  /*6820*/  LOP3.LUT R51, R74, 0xffffe000, RZ, 0xc0, !PT ;  /* 0xffffe0004a337812 */ /* 0x000fe200078ec0ff */
[C---:B------:R-:W-:Y:S01]  /*6830*/  FMUL R26, R46.reuse, R30 ;  /* 0x0000001e2e1a7220 */ /* 0x040fe20000400000 */
[----:B------:R-:W-:Y:S01]  /*6840*/  LOP3.LUT R50, R75, 0xffffe000, RZ, 0xc0, !PT ;  /* 0xffffe0004b327812 */ /* 0x000fe200078ec0ff */
[----:B------:R-:W-:Y:S01]  /*6850*/  FMUL R31, R46, R31 ;  /* 0x0000001f2e1f7220 */ /* 0x000fe20000400000 */
[----:B------:R-:W-:Y:S01]  /*6860*/  F2FP.TF32.F32.PACK_B R21, R21 ;  /* 0x00000015ff15723e */ /* 0x000fe200024050ff */
[C---:B------:R-:W-:Y:S01]  /*6870*/  FFMA R24, R49.reuse, R57, R24 ;  /* 0x0000003931187223 */ /* 0x040fe20000000018 */
[----:B------:R-:W-:Y:S01]  /*6880*/  F2FP.TF32.F32.PACK_B R22, R22 ;  /* 0x00000016ff16723e */ /* 0x000fe200024050ff */
[C---:B------:R-:W-:Y:S01]  /*6890*/  FFMA R25, R49.reuse, R56, R25 ;  /* 0x0000003831197223 */ /* 0x040fe20000000019 */
[----:B------:R-:W-:Y:S01]  /*68a0*/  F2FP.TF32.F32.PACK_B R23, R23 ;  /* 0x00000017ff17723e */ /* 0x000fe200024050ff */
[C---:B------:R-:W-:Y:S01]  /*68b0*/  FFMA R26, R49.reuse, R51, R26 ;  /* 0x00000033311a7223 */ /* 0x040fe2000000001a */
[----:B------:R-:W-:Y:S01]  /*68c0*/  FFMA R27, R49, R50, R31 ;  /* 0x00000032311b7223 */ /* 0x000fe2000000001f */
[----:B------:R-:W-:Y:S01]  /*68d0*/  LOP3.LUT R51, R76, 0xffffe000, RZ, 0xc0, !PT ;  /* 0xffffe0004c337812 */ /* 0x000fe200078ec0ff */
[C---:B------:R-:W-:Y:S01]  /*68e0*/  FMUL R28, R46.reuse, R32 ;  /* 0x000000202e1c7220 */ /* 0x040fe20000400000 */
[----:B------:R1:W-:Y:S01]  /*68f0*/  STS.128 [R123+0x400], R20 ;  /* 0x000400147b007388 */ /* 0x0003e20000000c00 */
[----:B------:R-:W-:Y:S01]  /*6900*/  LOP3.LUT R56, R77, 0xffffe000, RZ, 0xc0, !PT ;  /* 0xffffe0004d387812 */ /* 0x000fe200078ec0ff */
        /* <DEDUP_REMOVED lines=11> */
[----:B------:R-:W-:Y:S01]  /*69c0*/  F2FP.TF32.F32.PACK_B R27, R27 ;  /* 0x0000001bff1b723e */ /* 0x000fe200024050ff */
[----:B------:R-:W-:Y:S01]  /*69d0*/  FFMA R31, R49, R50, R35 ;  /* 0x00000032311f7223 */ /* 0x000fe20000000023 */
[----:B------:R-:W-:Y:S02]  /*69e0*/  F2FP.TF32.F32.PACK_B R28, R28 ;  /* 0x0000001cff1c723e */ /* 0x000fe400024050ff */
[----:B------:R-:W-:Y:S01]  /*69f0*/  F2FP.TF32.F32.PACK_B R29, R29 ;  /* 0x0000001dff1d723e */ /* 0x000fe200024050ff */
[----:B------:R1:W-:Y:S01]  /*6a00*/  STS.128 [R122+0x400], R24 ;  /* 0x000400187a007388 */ /* 0x0003e20000000c00 */
[----:B------:R-:W-:Y:S02]  /*6a10*/  F2FP.TF32.F32.PACK_B R30, R30 ;  /* 0x0000001eff1e723e */ /* 0x000fe400024050ff */
[----:B------:R-:W-:Y:S05]  /*6a20*/  F2FP.TF32.F32.PACK_B R31, R31 ;  /* 0x0000001fff1f723e */ /* 0x000fea00024050ff */
[----:B------:R1:W-:Y:S01]  /*6a30*/  STS.128 [R121+0x400], R28 ;  /* 0x0004001c79007388 */ /* 0x0003e20000000c00 */
[----:B------:R-:W-:Y:S01]  /*6a40*/  @!PT LDS RZ, [RZ] ;  /* 0x00000000fffff984 */ /* 0x000fe20000000800 */
[----:B------:R-:W-:Y:S01]  /*6a50*/  @!PT LDS RZ, [RZ] ;  /* 0x00000000fffff984 */ /* 0x000fe20000000800 */
[----:B------:R-:W-:Y:S01]  /*6a60*/  @!PT LDS RZ, [RZ] ;  /* 0x00000000fffff984 */ /* 0x000fe20000000800 */
[----:B------:R-:W-:Y:S01]  /*6a70*/  @!PT LDS RZ, [RZ] ;  /* 0x00000000fffff984 */ /* 0x000fe20000000800 */
[----:B------:R2:W-:Y:S07]  /*6a80*/  MEMBAR.ALL.CTA ;  /* 0x0000000000007992 */ /* 0x0005ee0000008000 */
[----:B--2---:R-:W2:Y:S02]  /*6a90*/  FENCE.VIEW.ASYNC.S ;  /* 0x00000000000073c6 */ /* 0x004ea40000000000 */
[----:B--2---:R-:W-:Y:S06]  /*6aa0*/  BAR.SYNC.DEFER_BLOCKING 0x1, 0x80 ;  /* 0x0042000000007b1d */ /* 0x004fec0000010000 */
[----:B------:R-:W-:Y:S05]  /*6ab0*/  @P0 BRA `(.L_x_100) ;  /* 0x0000000000280947 */ /* 0x000fea0003800000 */
[----:B------:R-:W-:Y:S02]  /*6ac0*/  UIADD3 UR4, UPT, UPT, UR48, 0x400, URZ ;  /* 0x0000040030047890 */ /* 0x000fe4000fffe0ff */
[----:B------:R-:W-:Y:S01]  /*6ad0*/  UIADD3 UR6, UP0, UPT, UR52, 0x680, URZ ;  /* 0x0000068034067890 */ /* 0x000fe2000ff1e0ff */
[----:B------:R-:W-:Y:S03]  /*6ae0*/  UMOV UR43, UR36 ;  /* 0x00000024002b7c82 */ /* 0x000fe60008000000 */
[----:B------:R-:W-:Y:S01]  /*6af0*/  MOV R111, UR4 ;  /* 0x00000004006f7c02 */ /* 0x000fe20008000f00 */
[----:B------:R-:W-:Y:S03]  /*6b00*/  UIADD3.X UR7, UPT, UPT, URZ, UR53, URZ, UP0, !UPT ;  /* 0x00000035ff077290 */ /* 0x000fe600087fe4ff */
[----:B------:R-:W-:Y:S11]  /*6b10*/  R2UR UR40, R111 ;  /* 0x000000006f2872ca */ /* 0x000ff600000e0000 */
[----:B------:R-:W-:Y:S02]  /*6b20*/  @!UPT UIADD3 URZ, UPT, UPT, URZ, URZ, URZ ;  /* 0x000000fffffff290 */ /* 0x000fe4000fffe0ff */
[----:B------:R2:W-:Y:S01]  /*6b30*/  UTMASTG.3D [UR40], [UR6] ;  /* 0x00000028060073b5 */ /* 0x0005e20008010000 */
[----:B------:R0:W-:Y:S01]  /*6b40*/  UTMACMDFLUSH ;  /* 0x00000000000079b7 */ /* 0x0001e20000000000 */
[----:B--2---:R-:W-:Y:S04]  /*6b50*/  DEPBAR.LE SB0, 0x1 ;  /* 0x000080400000791a */ /* 0x004fe80000000000 */
.L_x_100:
[----:B------:R-:W-:Y:S05]  /*6b60*/  BSYNC.RECONVERGENT B0 ;  /* 0x0000000000007941 */ /* 0x000fea0003800200 */
.L_x_99:
[----:B------:R-:W-:Y:S01]  /*6b70*/  BAR.SYNC.DEFER_BLOCKING 0x1, 0x80 ;  /* 0x0042000000007b1d */ /* 0x000fe20000010000 */
[----:B------:R-:W-:Y:S01]  /*6b80*/  ISETP.NE.AND P1, PT, R126, RZ, PT ;  /* 0x000000ff7e00720c */ /* 0x000fe20003f25270 */
[----:B------:R-:W-:Y:S01]  /*6b90*/  UISETP.NE.AND UP0, UPT, UR49, URZ, UPT ;  /* 0x000000ff3100728c */ /* 0x000fe2000bf05270 */
[----:B------:R-:W-:Y:S11]  /*6ba0*/  LEA R3, R62, UR48, 0x3 ;  /* 0x000000303e037c11 */ /* 0x000ff6000f8e18ff */
[----:B------:R-:W-:Y:S01]  /*6bb0*/  @P1 SHF.L.U32 R2, RZ, 0x1f, RZ ;  /* 0x0000001fff021819 */ /* 0x000fe200000006ff */
[----:B------:R-:W-:Y:S06]  /*6bc0*/  BRA.U !UP0, `(.L_x_101) ;  /* 0x0000000108247547 */ /* 0x000fec000b800000 */
[----:B-1----:R-:W-:Y:S01]  /*6bd0*/  IMAD.U32 R5, RZ, RZ, UR51 ;  /* 0x00000033ff057e24 */ /* 0x002fe2000f8e00ff */
[----:B------:R-:W-:Y:S01]  /*6be0*/  MOV R0, UR37 ;  /* 0x0000002500007c02 */ /* 0x000fe20008000f00 */
[----:B------:R-:W-:Y:S03]  /*6bf0*/  UIADD3 UR51, UPT, UPT, UR51, 0x1, URZ ;  /* 0x0000000133337890 */ /* 0x000fe6000fffe0ff */
[----:B------:R-:W-:Y:S01]  /*6c00*/  @P1 LEA R5, R5, UR48, 0x3 ;  /* 0x0000003005051c11 */ /* 0x000fe2000f8e18ff */
[----:B------:R-:W-:Y:S04]  /*6c10*/  UISETP.NE.AND UP0, UPT, UR51, 0x4, UPT ;  /* 0x000000043300788c */ /* 0x000fe8000bf05270 */
[----:B------:R-:W-:Y:S01]  /*6c20*/  @P1 VIADD R5, R5, 0x50 ;  /* 0x0000005005051836 */ /* 0x000fe20000000000 */
[----:B------:R-:W-:Y:S04]  /*6c30*/  USEL UR51, UR51, URZ, UP0 ;  /* 0x000000ff33337287 */ /* 0x000fe80008000000 */
[----:B------:R-:W-:Y:S04]  /*6c40*/  @P1 PRMT R0, R0, 0x654, R5 ;  /* 0x0000065400001816 */ /* 0x000fe80000000005 */
[----:B------:R2:W-:Y:S04]  /*6c50*/  @P1 SYNCS.ARRIVE.TRANS64.RED.A1T0 RZ, [R0+URZ], RZ ;  /* 0x000000ff00ff19a7 */ /* 0x0005e800081004ff */
.L_x_101:
[----:B------:R-:W4:Y:S01]  /*6c60*/  @P1 SYNCS.PHASECHK.TRANS64.TRYWAIT P0, [R3+URZ+0x30], R2 ;  /* 0x00003002030015a7 */ /* 0x000f2200080011ff */
[----:B------:R-:W-:Y:S01]  /*6c70*/  BSSY B1, `(.L_x_102) ;  /* 0x000001f000017945 */ /* 0x000fe20003800000 */
[----:B----4-:R-:W-:Y:S03]  /*6c80*/  @P1 SEL R130, RZ, 0x1, !P0 ;  /* 0x00000001ff821807 */ /* 0x010fe60004000000 */
[----:B------:R-:W-:Y:S05]  /*6c90*/  @!P1 BRA `(.L_x_103) ;  /* 0x0000000000709947 */ /* 0x000fea0003800000 */
[----:B------:R-:W-:Y:S01]  /*6ca0*/  ISETP.NE.AND P1, PT, R132, RZ, PT ;  /* 0x000000ff8400720c */ /* 0x000fe20003f25270 */
[----:B------:R-:W-:Y:S01]  /*6cb0*/  BSSY B0, `(.L_x_104) ;  /* 0x000000b000007945 */ /* 0x000fe20003800000 */
[----:B------:R-:W-:Y:S11]  /*6cc0*/  ISETP.NE.AND P0, PT, R130, RZ, PT ;  /* 0x000000ff8200720c */ /* 0x000ff60003f05270 */
[----:B-1----:R-:W-:Y:S05]  /*6cd0*/  @P1 IMAD R6, R62, 0x4000, R129 ;  /* 0x000040003e061824 */ /* 0x002fea00078e0281 */
[----:B--2---:R-:W-:Y:S04]  /*6ce0*/  @P1 IADD3 R0, PT, PT, R6, UR48, RZ ;  /* 0x0000003006001c10 */ /* 0x004fe8000fffe0ff */
[----:B------:R-:W-:Y:S01]  /*6cf0*/  @P1 IADD3 R4, PT, PT, R63, R0, RZ ;  /* 0x000000003f041210 */ /* 0x000fe20007ffe0ff */
[--C-:B------:R-:W-:Y:S02]  /*6d00*/  @P1 IMAD.IADD R2, R61, 0x1, R0.reuse ;  /* 0x000000013d021824 */ /* 0x100fe400078e0200 */
[----:B------:R-:W-:Y:S01]  /*6d10*/  @P1 IMAD.IADD R5, R131, 0x1, R0 ;  /* 0x0000000183051824 */ /* 0x000fe200078e0200 */
[----:B------:R-:W-:Y:S06]  /*6d20*/  @P0 BRA `(.L_x_105) ;  /* 0x00000000000c0947 */ /* 0x000fec0003800000 */
[----:B------:R-:W-:Y:S04]  /*6d30*/  SHF.L.U32 R0, RZ, 0x1f, RZ ;  /* 0x0000001fff007819 */ /* 0x000fe800000006ff */
[----:B------:R-:W1:Y:S02]  /*6d40*/  SYNCS.PHASECHK.TRANS64.TRYWAIT P0, [R3+URZ+0x30], R0 ;  /* 0x00003000030075a7 */ /* 0x000e6400080011ff */
[----:B-1----:R-:W-:Y:S05]  /*6d50*/  @!P0 BRA `(.L_x_106) ;  /* 0x00000070003c8947 */ /* 0x002fea0003800000 */
.L_x_105:
[----:B------:R-:W-:Y:S05]  /*6d60*/  BSYNC B0 ;  /* 0x0000000000007941 */ /* 0x000fea0003800000 */
.L_x_104:
[----:B------:R-:W-:Y:S01]  /*6d70*/  ISETP.NE.AND P0, PT, R132, RZ, PT ;  /* 0x000000ff8400720c */ /* 0x000fe20003f05270 */
[----:B------:R-:W-:Y:S11]  /*6d80*/  VIADD R62, R62, 0x1 ;  /* 0x000000013e3e7836 */ /* 0x000ff60000000000 */
[----:B------:R-:W-:Y:S01]  /*6d90*/  @!UPT UIADD3 URZ, UPT, UPT, URZ, URZ, URZ ;  /* 0x000000fffffff290 */ /* 0x000fe2000fffe0ff */
[----:B------:R4:W2:Y:S01]  /*6da0*/  @P0 LDS.128 R92, [R6+UR48+0x400] ;  /* 0x00040030065c0984 */ /* 0x0008a20008000c00 */
[--C-:B-1----:R-:W-:Y:S01]  /*6db0*/  @P0 IMAD.IADD R0, R63, 0x1, R2.reuse ;  /* 0x000000013f000824 */ /* 0x102fe200078e0202 */
[C---:B------:R-:W-:Y:S01]  /*6dc0*/  @P0 IADD3 R3, PT, PT, R131.reuse, R4, RZ ;  /* 0x0000000483030210 */ /* 0x040fe20007ffe0ff */
[C---:B------:R-:W-:Y:S01]  /*6dd0*/  @P0 IMAD.IADD R7, R131.reuse, 0x1, R2 ;  /* 0x0000000183070824 */ /* 0x040fe200078e0202 */
[----:B------:R4:W1:Y:S02]  /*6de0*/  @P0 LDS.128 R88, [R5+0x400] ;  /* 0x0004000005580984 */ /* 0x0008640000000c00 */
[----:B------:R-:W-:Y:S02]  /*6df0*/  @P0 IADD3 R8, PT, PT, R131, R0, RZ ;  /* 0x0000000083080210 */ /* 0x000fe40007ffe0ff */
[----:B------:R4:W1:Y:S04]  /*6e00*/  @P0 LDS.128 R84, [R4+0x400] ;  /* 0x0004000004540984 */ /* 0x0008680000000c00 */
[----:B------:R4:W1:Y:S04]  /*6e10*/  @P0 LDS.128 R80, [R3+0x400] ;  /* 0x0004000003500984 */ /* 0x0008680000000c00 */
[----:B------:R4:W1:Y:S04]  /*6e20*/  @P0 LDS.128 R64, [R2+0x400] ;  /* 0x0004000002400984 */ /* 0x0008680000000c00 */
[----:B------:R4:W1:Y:S04]  /*6e30*/  @P0 LDS.128 R68, [R7+0x400] ;  /* 0x0004000007440984 */ /* 0x0008680000000c00 */
[----:B------:R4:W1:Y:S04]  /*6e40*/  @P0 LDS.128 R72, [R0+0x400] ;  /* 0x0004000000480984 */ /* 0x0008680000000c00 */
[----:B------:R4:W1:Y:S02]  /*6e50*/  @P0 LDS.128 R76, [R8+0x400] ;  /* 0x00040000084c0984 */ /* 0x0008640000000c00 */
.L_x_103:
[----:B------:R-:W-:Y:S05]  /*6e60*/  BSYNC B1 ;  /* 0x0000000000017941 */ /* 0x000fea0003800000 */
.L_x_102:
[----:B----4-:R-:W-:Y:S05]  /*6e70*/  VIADD R3, R48, 0x20 ;  /* 0x0000002030037836 */ /* 0x010fea0000000000 */
[----:B------:R-:W-:Y:S04]  /*6e80*/  SHF.R.U32.HI R3, RZ, 0x15, R3 ;  /* 0x00000015ff037819 */ /* 0x000fe80000011603 */
[----:B------:R-:W-:Y:S11]  /*6e90*/  LOP3.LUT P0, RZ, R3, 0x3, R110, 0x48, !PT ;  /* 0x0000000303ff7812 */ /* 0x000ff6000780486e */
[----:B------:R-:W-:Y:S02]  /*6ea0*/  @!UPT UIADD3 URZ, UPT, UPT, URZ, URZ, URZ ;  /* 0x000000fffffff290 */ /* 0x000fe4000fffe0ff */
[----:B------:R-:W-:Y:S05]  /*6eb0*/  @!P0 BRA `(.L_x_107) ;  /* 0x0000000000408947 */ /* 0x000fea0003800000 */
[----:B------:R-:W4:Y:S01]  /*6ec0*/  LDCU.64 UR8, c[0x4][0x70] ;  /* 0x01000e00ff0877ac */ /* 0x000f220008000a00 */
[----:B------:R-:W-:Y:S01]  /*6ed0*/  MOV R3, 0x0 ;  /* 0x0000000000037802 */ /* 0x000fe20000000f00 */
[----:B-1----:R-:W-:Y:S02]  /*6ee0*/  HFMA2 R12, -RZ, RZ, 0, 5.9604644775390625e-08 ;  /* 0x00000001ff0c7431 */ /* 0x002fe400000001ff */
[----:B------:R-:W-:Y:S02]  /*6ef0*/  IMAD.MOV.U32 R8, RZ, RZ, 0x192 ;  /* 0x00000192ff087424 */ /* 0x000fe400078e00ff */
[----:B------:R-:W-:Y:S01]  /*6f00*/  IMAD.MOV.U32 R13, RZ, RZ, RZ ;  /* 0x000000ffff0d7224 */ /* 0x000fe200078e00ff */
[----:B------:R-:W1:Y:S01]  /*6f10*/  LDCU.64 UR6, c[0x4][0x78] ;  /* 0x01000f00ff0677ac */ /* 0x000e620008000a00 */
[----:B------:R-:W2:Y:S01]  /*6f20*/  LDC.64 R2, c[0x4][R3] ;  /* 0x0100000003027b82 */ /* 0x000ea20000000a00 */
[----:B------:R-:W5:Y:S01]  /*6f30*/  LDCU.64 UR4, c[0x4][0x10] ;  /* 0x01000200ff0477ac */ /* 0x000f620008000a00 */
[----:B----4-:R-:W-:Y:S01]  /*6f40*/  MOV R5, UR9 ;  /* 0x0000000900057c02 */ /* 0x010fe20008000f00 */
[----:B------:R-:W-:Y:S01]  /*6f50*/  IMAD.U32 R4, RZ, RZ, UR8 ;  /* 0x00000008ff047e24 */ /* 0x000fe2000f8e00ff */
[----:B-1----:R-:W-:Y:S01]  /*6f60*/  MOV R7, UR7 ;  /* 0x0000000700077c02 */ /* 0x002fe20008000f00 */
[----:B------:R-:W-:Y:S01]  /*6f70*/  IMAD.U32 R6, RZ, RZ, UR6 ;  /* 0x00000006ff067e24 */ /* 0x000fe2000f8e00ff */
[----:B-----5:R-:W-:Y:S01]  /*6f80*/  MOV R11, UR5 ;  /* 0x00000005000b7c02 */ /* 0x020fe20008000f00 */
[----:B------:R-:W-:Y:S02]  /*6f90*/  IMAD.U32 R10, RZ, RZ, UR4 ;  /* 0x00000004ff0a7e24 */ /* 0x000fe4000f8e00ff */
[----:B------:R-:W-:Y:S07]  /*6fa0*/  LEPC R20, `(.L_x_107) ;  /* 0x000000001014794e */ /* 0x000fee0000000000 */
[----:B--23--:R-:W-:Y:S05]  /*6fb0*/  CALL.ABS.NOINC R2 ;  /* 0x0000000002007343 */ /* 0x00cfea0003c00000 */
.L_x_107:
[----:B--2---:R-:W-:Y:S01]  /*6fc0*/  LOP3.LUT R50, R92, 0xffffe000, RZ, 0xc0, !PT ;  /* 0xffffe0005c327812 */ /* 0x004fe200078ec0ff */
[----:B------:R-:W-:Y:S05]  /*6fd0*/  WARPSYNC.ALL ;  /* 0x0000000000007948 */ /* 0x000fea0003800000 */
[----:B------:R-:W-:Y:S01]  /*6fe0*/  R2UR UR4, R48 ;  /* 0x00000000300472ca */ /* 0x000fe200000e0000 */
[----:B------:R-:W-:Y:S01]  /*6ff0*/  IMAD.U32 R134, RZ, RZ, UR51 ;  /* 0x00000033ff867e24 */ /* 0x000fe2000f8e00ff */
[----:B------:R-:W-:Y:S01]  /*7000*/  LOP3.LUT R56, R94, 0xffffe000, RZ, 0xc0, !PT ;  /* 0xffffe0005e387812 */ /* 0x000fe200078ec0ff */
[----:B------:R-:W-:Y:S01]  /*7010*/  IMAD.U32 R133, RZ, RZ, UR37 ;  /* 0x00000025ff857e24 */ /* 0x000fe2000f8e00ff */
[----:B------:R-:W-:Y:S01]  /*7020*/  LOP3.LUT R58, R95, 0xffffe000, RZ, 0xc0, !PT ;  /* 0xffffe0005f3a7812 */ /* 0x000fe200078ec0ff */
[----:B------:R-:W-:Y:S01]  /*7030*/  BSSY.RECONVERGENT B0, `(.L_x_108) ;  /* 0x000009f000007945 */ /* 0x000fe20003800200 */
[----:B-1----:R-:W-:Y:S02]  /*7040*/  LOP3.LUT R51, R88, 0xffffe000, RZ, 0xc0, !PT ;  /* 0xffffe00058337812 */ /* 0x002fe400078ec0ff */
[----:B------:R-:W-:Y:S02]  /*7050*/  LOP3.LUT R60, R89, 0xffffe000, RZ, 0xc0, !PT ;  /* 0xffffe000593c7812 */ /* 0x000fe400078ec0ff */
[----:B------:R-:W-:Y:S02]  /*7060*/  LOP3.LUT R57, R86, 0xffffe000, RZ, 0xc0, !PT ;  /* 0xffffe00056397812 */ /* 0x000fe400078ec0ff */
[----:B------:R-:W-:Y:S01]  /*7070*/  ISETP.NE.AND P6, PT, R126, RZ, PT ;  /* 0x000000ff7e00720c */ /* 0x000fe20003fc5270 */
[----:B------:R-:W1:Y:S01]  /*7080*/  LDTM.x32 R4, tmem[UR4+0x20] ;  /* 0x00002004000479ee */ /* 0x000e6200082c0000 */
[----:B------:R-:W-:Y:S11]  /*7090*/  ISETP.NE.AND P0, PT, R117, RZ, PT ;  /* 0x000000ff7500720c */ /* 0x000ff60003f05270 */
[----:B------:R-:W-:Y:S02]  /*70a0*/  @P6 LEA R134, R134, UR48, 0x3 ;  /* 0x0000003086866c11 */ /* 0x000fe4000f8e18ff */
[----:B------:R-:W-:Y:S03]  /*70b0*/  @P6 SHF.L.U32 R135, RZ, 0x1f, RZ ;  /* 0x0000001fff876819 */ /* 0x000fe600000006ff */
[----:B------:R-:W-:Y:S05]  /*70c0*/  @P6 VIADD R134, R134, 0x50 ;  /* 0x0000005086866836 */ /* 0x000fea0000000000 */
[----:B------:R-:W-:Y:S02]  /*70d0*/  @P6 PRMT R133, R133, 0x654, R134 ;  /* 0x0000065485856816 */ /* 0x000fe40000000086 */
[----:B------:R-:W-:Y:S01]  /*70e0*/  LEA R134, R62, UR48, 0x3 ;  /* 0x000000303e867c11 */ /* 0x000fe2000f8e18ff */
[C---:B-1----:R-:W-:Y:S01]  /*70f0*/  FMUL R0, R46.reuse, R4 ;  /* 0x000000042e007220 */ /* 0x042fe20000400000 */
[C---:B------:R-:W-:Y:S01]  /*7100*/  FMUL R2, R46.reuse, R5 ;  /* 0x000000052e027220 */ /* 0x040fe20000400000 */
[C---:B------:R-:W-:Y:S01]  /*7110*/  FMUL R3, R46.reuse, R6 ;  /* 0x000000062e037220 */ /* 0x040fe20000400000 */
[C---:B------:R-:W-:Y:S01]  /*7120*/  FMUL R7, R46.reuse, R7 ;  /* 0x000000072e077220 */ /* 0x040fe20000400000 */
[----:B------:R-:W-:Y:S01]  /*7130*/  FFMA R52, R49, R50, R0 ;  /* 0x0000003231347223 */ /* 0x000fe20000000000 */
[----:B------:R-:W-:Y:S01]  /*7140*/  LOP3.LUT R50, R93, 0xffffe000, RZ, 0xc0, !PT ;  /* 0xffffe0005d327812 */ /* 0x000fe200078ec0ff */
[C---:B------:R-:W-:Y:S01]  /*7150*/  FMUL R4, R46.reuse, R8 ;  /* 0x000000082e047220 */ /* 0x040fe20000400000 */
[C---:B------:R-:W-:Y:S01]  /*7160*/  FMUL R5, R46.reuse, R9 ;  /* 0x000000092e057220 */ /* 0x040fe20000400000 */
[----:B------:R-:W-:Y:S01]  /*7170*/  FMUL R6, R46, R10 ;  /* 0x0000000a2e067220 */ /* 0x000fe20000400000 */
[----:B------:R-:W-:Y:S01]  /*7180*/  F2FP.TF32.F32.PACK_B R52, R52 ;  /* 0x00000034ff34723e */ /* 0x000fe200024050ff */
[C---:B------:R-:W-:Y:S01]  /*7190*/  FFMA R53, R49.reuse, R50, R2 ;  /* 0x0000003231357223 */ /* 0x040fe20000000002 */
[----:B------:R-:W-:Y:S01]  /*71a0*/  LOP3.LUT R50, R90, 0xffffe000, RZ, 0xc0, !PT ;  /* 0xffffe0005a327812 */ /* 0x000fe200078ec0ff */
[----:B------:R-:W-:Y:S01]  /*71b0*/  FFMA R54, R49, R56, R3 ;  /* 0x0000003831367223 */ /* 0x000fe20000000003 */
[----:B------:R-:W-:Y:S01]  /*71c0*/  LOP3.LUT R56, R91, 0xffffe000, RZ, 0xc0, !PT ;  /* 0xffffe0005b387812 */ /* 0x000fe200078ec0ff */
[C---:B------:R-:W-:Y:S01]  /*71d0*/  FFMA R55, R49.reuse, R58, R7 ;  /* 0x0000003a31377223 */ /* 0x040fe20000000007 */
[----:B------:R-:W-:Y:S01]  /*71e0*/  F2FP.TF32.F32.PACK_B R53, R53 ;  /* 0x00000035ff35723e */ /* 0x000fe200024050ff */
[----:B------:R-:W-:Y:S01]  /*71f0*/  FMUL R11, R46, R11 ;  /* 0x0000000b2e0b7220 */ /* 0x000fe20000400000 */
[----:B------:R-:W-:Y:S01]  /*7200*/  F2FP.TF32.F32.PACK_B R54, R54 ;  /* 0x00000036ff36723e */ /* 0x000fe200024050ff */
[C---:B------:R-:W-:Y:S01]  /*7210*/  FFMA R4, R49.reuse, R51, R4 ;  /* 0x0000003331047223 */ /* 0x040fe20000000004 */
[----:B------:R-:W-:Y:S01]  /*7220*/  F2FP.TF32.F32.PACK_B R55, R55 ;  /* 0x00000037ff37723e */ /* 0x000fe200024050ff */
        /* <DEDUP_REMOVED lines=8> */
[----:B------:R1:W-:Y:S01]  /*72b0*/  STS.128 [R129+UR48+0x4400], R52 ;  /* 0x0044003481007988 */ /* 0x0003e20008000c30 */
[----:B------:R-:W-:Y:S01]  /*72c0*/  F2FP.TF32.F32.PACK_B R5, R5 ;  /* 0x00000005ff05723e */ /* 0x000fe200024050ff */
[C---:B------:R-:W-:Y:S01]  /*72d0*/  FMUL R9, R46.reuse, R13 ;  /* 0x0000000d2e097220 */ /* 0x040fe20000400000 */
[----:B------:R-:W-:Y:S01]  /*72e0*/  F2FP.TF32.F32.PACK_B R6, R6 ;  /* 0x00000006ff06723e */ /* 0x000fe200024050ff */
[C---:B------:R-:W-:Y:S01]  /*72f0*/  FMUL R10, R46.reuse, R14 ;  /* 0x0000000e2e0a7220 */ /* 0x040fe20000400000 */
[----:B------:R-:W-:Y:S01]  /*7300*/  F2FP.TF32.F32.PACK_B R7, R7 ;  /* 0x00000007ff07723e */ /* 0x000fe200024050ff */
[----:B------:R-:W-:Y:S01]  /*7310*/  FMUL R15, R46, R15 ;  /* 0x0000000f2e0f7220 */ /* 0x000fe20000400000 */
[----:B------:R-:W-:Y:S01]  /*7320*/  LOP3.LUT R56, R81, 0xffffe000, RZ, 0xc0, !PT ;  /* 0xffffe00051387812 */ /* 0x000fe200078ec0ff */
[C---:B------:R-:W-:Y:S01]  /*7330*/  FFMA R8, R49.reuse, R51, R8 ;  /* 0x0000003331087223 */ /* 0x040fe20000000008 */
[----:B------:R-:W-:Y:S01]  /*7340*/  LOP3.LUT R51, R80, 0xffffe000, RZ, 0xc0, !PT ;  /* 0xffffe00050337812 */ /* 0x000fe200078ec0ff */
[----:B------:R-:W-:Y:S01]  /*7350*/  FFMA R9, R49, R58, R9 ;  /* 0x0000003a31097223 */ /* 0x000fe20000000009 */
[----:B------:R-:W-:Y:S01]  /*7360*/  LOP3.LUT R58, R83, 0xffffe000, RZ, 0xc0, !PT ;  /* 0xffffe000533a7812 */ /* 0x000fe200078ec0ff */
[C---:B------:R-:W-:Y:S01]  /*7370*/  FFMA R10, R49.reuse, R57, R10 ;  /* 0x00000039310a7223 */ /* 0x040fe2000000000a */
[----:B------:R-:W-:Y:S01]  /*7380*/  LOP3.LUT R57, R82, 0xffffe000, RZ, 0xc0, !PT ;  /* 0xffffe00052397812 */ /* 0x000fe200078ec0ff */
[C---:B------:R-:W-:Y:S01]  /*7390*/  FFMA R11, R49.reuse, R50, R15 ;  /* 0x00000032310b7223 */ /* 0x040fe2000000000f */
[----:B------:R-:W-:Y:S01]  /*73a0*/  LOP3.LUT R50, R64, 0xffffe000, RZ, 0xc0, !PT ;  /* 0xffffe00040327812 */ /* 0x000fe200078ec0ff */
[C---:B------:R-:W-:Y:S01]  /*73b0*/  FMUL R12, R46.reuse, R16 ;  /* 0x000000102e0c7220 */ /* 0x040fe20000400000 */
[----:B------:R-:W-:Y:S01]  /*73c0*/  F2FP.TF32.F32.PACK_B R8, R8 ;  /* 0x00000008ff08723e */ /* 0x000fe200024050ff */
[C---:B------:R-:W-:Y:S01]  /*73d0*/  FMUL R13, R46.reuse, R17 ;  /* 0x000000112e0d7220 */ /* 0x040fe20000400000 */
[----:B------:R-:W-:Y:S01]  /*73e0*/  F2FP.TF32.F32.PACK_B R9, R9 ;  /* 0x00000009ff09723e */ /* 0x000fe200024050ff */
[----:B------:R1:W-:Y:S01]  /*73f0*/  STS.128 [R128+0x4400], R4 ;  /* 0x0044000480007388 */ /* 0x0003e20000000c00 */
[----:B------:R-:W-:Y:S01]  /*7400*/  F2FP.TF32.F32.PACK_B R10, R10 ;  /* 0x0000000aff0a723e */ /* 0x000fe200024050ff */
[C---:B------:R-:W-:Y:S01]  /*7410*/  FMUL R14, R46.reuse, R18 ;  /* 0x000000122e0e7220 */ /* 0x040fe20000400000 */
[----:B------:R-:W-:Y:S01]  /*7420*/  F2FP.TF32.F32.PACK_B R11, R11 ;  /* 0x0000000bff0b723e */ /* 0x000fe200024050ff */
[----:B------:R-:W-:Y:S01]  /*7430*/  FMUL R19, R46, R19 ;  /* 0x000000132e137220 */ /* 0x000fe20000400000 */
[C---:B------:R-:W-:Y:S01]  /*7440*/  FFMA R12, R49.reuse, R51, R12 ;  /* 0x00000033310c7223 */ /* 0x040fe2000000000c */
[----:B------:R-:W-:Y:S01]  /*7450*/  LOP3.LUT R51, R66, 0xffffe000, RZ, 0xc0, !PT ;  /* 0xffffe00042337812 */ /* 0x000fe200078ec0ff */
[C---:B------:R-:W-:Y:S01]  /*7460*/  FMUL R16, R46.reuse, R20 ;  /* 0x000000142e107220 */ /* 0x040fe20000400000 */
[----:B------:R-:W-:Y:S01]  /*7470*/  FFMA R13, R49, R56, R13 ;  /* 0x00000038310d7223 */ /* 0x000fe2000000000d */
[----:B------:R-:W-:Y:S01]  /*7480*/  LOP3.LUT R56, R67, 0xffffe000, RZ, 0xc0, !PT ;  /* 0xffffe00043387812 */ /* 0x000fe200078ec0ff */
[C---:B------:R-:W-:Y:S01]  /*7490*/  FFMA R14, R49.reuse, R57, R14 ;  /* 0x00000039310e7223 */ /* 0x040fe2000000000e */
[----:B------:R-:W-:Y:S01]  /*74a0*/  F2FP.TF32.F32.PACK_B R12, R12 ;  /* 0x0000000cff0c723e */ /* 0x000fe200024050ff */
        /* <DEDUP_REMOVED lines=8> */
[----:B------:R-:W-:Y:S01]  /*7530*/  FMUL R18, R46, R22 ;  /* 0x000000162e127220 */ /* 0x000fe20000400000 */
[----:B------:R-:W-:Y:S01]  /*7540*/  LOP3.LUT R57, R68, 0xffffe000, RZ, 0xc0, !PT ;  /* 0xffffe00044397812 */ /* 0x000fe200078ec0ff */
[----:B------:R-:W-:Y:S01]  /*7550*/  FMUL R23, R46, R23 ;  /* 0x000000172e177220 */ /* 0x000fe20000400000 */
[----:B------:R-:W-:Y:S01]  /*7560*/  LOP3.LUT R58, R69, 0xffffe000, RZ, 0xc0, !PT ;  /* 0xffffe000453a7812 */ /* 0x000fe200078ec0ff */
[----:B------:R1:W-:Y:S01]  /*7570*/  STS.128 [R125+0x4400], R12 ;  /* 0x0044000c7d007388 */ /* 0x0003e20000000c00 */
[----:B------:R-:W-:Y:S01]  /*7580*/  F2FP.TF32.F32.PACK_B R16, R16 ;  /* 0x00000010ff10723e */ /* 0x000fe200024050ff */
[C---:B------:R-:W-:Y:S01]  /*7590*/  FFMA R17, R49.reuse, R50, R17 ;  /* 0x0000003231117223 */ /* 0x040fe20000000011 */
[----:B------:R-:W-:Y:S01]  /*75a0*/  LOP3.LUT R50, R70, 0xffffe000, RZ, 0xc0, !PT ;  /* 0xffffe00046327812 */ /* 0x000fe200078ec0ff */
[C---:B------:R-:W-:Y:S01]  /*75b0*/  FFMA R18, R49.reuse, R51, R18 ;  /* 0x0000003331127223 */ /* 0x040fe20000000012 */
[----:B------:R-:W-:Y:S01]  /*75c0*/  LOP3.LUT R51, R72, 0xffffe000, RZ, 0xc0, !PT ;  /* 0xffffe00048337812 */ /* 0x000fe200078ec0ff */
[----:B------:R-:W-:Y:S01]  /*75d0*/  FFMA R19, R49, R56, R23 ;  /* 0x0000003831137223 */ /* 0x000fe20000000017 */
[----:B------:R-:W-:Y:S01]  /*75e0*/  LOP3.LUT R56, R71, 0xffffe000, RZ, 0xc0, !PT ;  /* 0xffffe00047387812 */ /* 0x000fe200078ec0ff */
[C---:B------:R-:W-:Y:S01]  /*75f0*/  FMUL R20, R46.reuse, R24 ;  /* 0x000000182e147220 */ /* 0x040fe20000400000 */
[C---:B------:R-:W-:Y:S01]  /*7600*/  FMUL R21, R46.reuse, R25 ;  /* 0x000000192e157220 */ /* 0x040fe20000400000 */
[C---:B------:R-:W-:Y:S01]  /*7610*/  FMUL R22, R46.reuse, R26 ;  /* 0x0000001a2e167220 */ /* 0x040fe20000400000 */
[C---:B------:R-:W-:Y:S01]  /*7620*/  FMUL R27, R46.reuse, R27 ;  /* 0x0000001b2e1b7220 */ /* 0x040fe20000400000 */
[----:B------:R-:W-:Y:S01]  /*7630*/  F2FP.TF32.F32.PACK_B R17, R17 ;  /* 0x00000011ff11723e */ /* 0x000fe200024050ff */
[C---:B------:R-:W-:Y:S01]  /*7640*/  FFMA R20, R49.reuse, R57, R20 ;  /* 0x0000003931147223 */ /* 0x040fe20000000014 */
[----:B------:R-:W-:Y:S01]  /*7650*/  F2FP.TF32.F32.PACK_B R18, R18 ;  /* 0x00000012ff12723e */ /* 0x000fe200024050ff */
[C---:B------:R-:W-:Y:S01]  /*7660*/  FFMA R21, R49.reuse, R58, R21 ;  /* 0x0000003a31157223 */ /* 0x040fe20000000015 */
[----:B------:R-:W-:Y:S01]  /*7670*/  F2FP.TF32.F32.PACK_B R19, R19 ;  /* 0x00000013ff13723e */ /* 0x000fe200024050ff */
[C---:B------:R-:W-:Y:S01]  /*7680*/  FFMA R22, R49.reuse, R50, R22 ;  /* 0x0000003231167223 */ /* 0x040fe20000000016 */
[----:B------:R-:W-:Y:S01]  /*7690*/  FFMA R23, R49, R56, R27 ;  /* 0x0000003831177223 */ /* 0x000fe2000000001b */
[C---:B------:R-:W-:Y:S01]  /*76a0*/  FMUL R24, R46.reuse, R28 ;  /* 0x0000001c2e187220 */ /* 0x040fe20000400000 */
[----:B------:R-:W-:Y:S01]  /*76b0*/  LOP3.LUT R58, R73, 0xffffe000, RZ, 0xc0, !PT ;  /* 0xffffe000493a7812 */ /* 0x000fe200078ec0ff */
        /* <DEDUP_REMOVED lines=14> */
[----:B------:R-:W-:Y:S01]  /*77a0*/  LOP3.LUT R51, R76, 0xffffe000, RZ, 0xc0, !PT ;  /* 0xffffe0004c337812 */ /* 0x000fe200078ec0ff */
        /* <DEDUP_REMOVED lines=30> */
[----:B------:R-:W-:Y:S02]  /*7990*/  UIADD3 UR8, UP0, UPT, UR52, 0x680, URZ ;  /* 0x0000068034087890 */ /* 0x000fe4000ff1e0ff */
[----:B------:R-:W-:Y:S02]  /*79a0*/  UIADD3 UR5, UPT, UPT, UR41, 0x20, URZ ;  /* 0x0000002029057890 */ /* 0x000fe4000fffe0ff */
[----:B------:R-:W-:Y:S02]  /*79b0*/  UIADD3 UR4, UPT, UPT, UR48, 0x4400, URZ ;  /* 0x0000440030047890 */ /* 0x000fe4000fffe0ff */
[----:B------:R-:W-:Y:S01]  /*79c0*/  UIADD3.X UR9, UPT, UPT, URZ, UR53, URZ, UP0, !UPT ;  /* 0x00000035ff097290 */ /* 0x000fe200087fe4ff */
[----:B------:R-:W-:Y:S01]  /*79d0*/  UMOV UR6, UR42 ;  /* 0x0000002a00067c82 */ /* 0x000fe20008000000 */
[----:B------:R-:W-:Y:S07]  /*79e0*/  UMOV UR7, UR36 ;  /* 0x0000002400077c82 */ /* 0x000fee0008000000 */
[----:B------:R2:W-:Y:S01]  /*79f0*/  UTMASTG.3D [UR4], [UR8] ;  /* 0x00000004080073b5 */ /* 0x0005e20008010000 */
[----:B------:R0:W-:Y:S01]  /*7a00*/  UTMACMDFLUSH ;  /* 0x00000000000079b7 */ /* 0x0001e20000000000 */
[----:B--2---:R-:W-:Y:S04]  /*7a10*/  DEPBAR.LE SB0, 0x1 ;  /* 0x000080400000791a */ /* 0x004fe80000000000 */
.L_x_109:
[----:B------:R-:W-:Y:S05]  /*7a20*/  BSYNC.RECONVERGENT B0 ;  /* 0x0000000000007941 */ /* 0x000fea0003800200 */
.L_x_108:
[----:B------:R-:W-:Y:S01]  /*7a30*/  BAR.SYNC.DEFER_BLOCKING 0x1, 0x80 ;  /* 0x0042000000007b1d */ /* 0x000fe20000010000 */
[----:B------:R-:W-:Y:S04]  /*7a40*/  UIADD3 UR40, UPT, UPT, UR51, 0x1, URZ ;  /* 0x0000000133287890 */ /* 0x000fe8000fffe0ff */
[----:B------:R-:W-:Y:S04]  /*7a50*/  UISETP.NE.AND UP0, UPT, UR40, 0x4, UPT ;  /* 0x000000042800788c */ /* 0x000fe8000bf05270 */
[----:B------:R-:W-:Y:S01]  /*7a60*/  USEL UR40, UR40, URZ, UP0 ;  /* 0x000000ff28287287 */ /* 0x000fe20008000000 */
[----:B------:R2:W-:Y:S01]  /*7a70*/  @P6 SYNCS.ARRIVE.TRANS64.RED.A1T0 RZ, [R133+URZ], RZ ;  /* 0x000000ff85ff69a7 */ /* 0x0005e200081004ff */
[----:B------:R-:W-:Y:S01]  /*7a80*/  BSSY B1, `(.L_x_110) ;  /* 0x0000020000017945 */ /* 0x000fe20003800000 */
[----:B------:R-:W4:Y:S02]  /*7a90*/  @P6 SYNCS.PHASECHK.TRANS64.TRYWAIT P0, [R134+URZ+0x30], R135 ;  /* 0x00003087860065a7 */ /* 0x000f2400080011ff */
[----:B----4-:R-:W-:Y:S01]  /*7aa0*/  @P6 SEL R130, RZ, 0x1, !P0 ;  /* 0x00000001ff826807 */ /* 0x010fe20004000000 */
[----:B--2---:R-:W-:Y:S06]  /*7ab0*/  @!P6 BRA `(.L_x_111) ;  /* 0x000000000070e947 */ /* 0x004fec0003800000 */
[----:B------:R-:W-:Y:S01]  /*7ac0*/  ISETP.NE.AND P1, PT, R132, RZ, PT ;  /* 0x000000ff8400720c */ /* 0x000fe20003f25270 */
[----:B------:R-:W-:Y:S01]  /*7ad0*/  BSSY B0, `(.L_x_112) ;  /* 0x000000b000007945 */ /* 0x000fe20003800000 */
[----:B------:R-:W-:Y:S11]  /*7ae0*/  ISETP.NE.AND P0, PT, R130, RZ, PT ;  /* 0x000000ff8200720c */ /* 0x000ff60003f05270 */
[----:B-1----:R-:W-:Y:S05]  /*7af0*/  @P1 IMAD R4, R62, 0x4000, R129 ;  /* 0x000040003e041824 */ /* 0x002fea00078e0281 */
[----:B------:R-:W-:Y:S04]  /*7b00*/  @P1 IADD3 R6, PT, PT, R4, UR48, RZ ;  /* 0x0000003004061c10 */ /* 0x000fe8000fffe0ff */
[----:B------:R-:W-:Y:S01]  /*7b10*/  @P1 IADD3 R2, PT, PT, R63, R6, RZ ;  /* 0x000000063f021210 */ /* 0x000fe20007ffe0ff */
[--C-:B------:R-:W-:Y:S02]  /*7b20*/  @P1 IMAD.IADD R0, R61, 0x1, R6.reuse ;  /* 0x000000013d001824 */ /* 0x100fe400078e0206 */
[----:B------:R-:W-:Y:S01]  /*7b30*/  @P1 IMAD.IADD R3, R131, 0x1, R6 ;  /* 0x0000000183031824 */ /* 0x000fe200078e0206 */
[----:B------:R-:W-:Y:S06]  /*7b40*/  @P0 BRA `(.L_x_113) ;  /* 0x00000000000c0947 */ /* 0x000fec0003800000 */
[----:B------:R-:W-:Y:S04]  /*7b50*/  SHF.L.U32 R5, RZ, 0x1f, RZ ;  /* 0x0000001fff057819 */ /* 0x000fe800000006ff */
[----:B------:R-:W1:Y:S02]  /*7b60*/  SYNCS.PHASECHK.TRANS64.TRYWAIT P0, [R134+URZ+0x30], R5 ;  /* 0x00003005860075a7 */ /* 0x000e6400080011ff */
[----:B-1----:R-:W-:Y:S05]  /*7b70*/  @!P0 BRA `(.L_x_114) ;  /* 0x0000006000c88947 */ /* 0x002fea0003800000 */
.L_x_113:
[----:B------:R-:W-:Y:S05]  /*7b80*/  BSYNC B0 ;  /* 0x0000000000007941 */ /* 0x000fea0003800000 */
.L_x_112:
[----:B------:R-:W-:Y:S01]  /*7b90*/  ISETP.NE.AND P0, PT, R132, RZ, PT ;  /* 0x000000ff8400720c */ /* 0x000fe20003f05270 */
[----:B------:R-:W-:Y:S11]  /*7ba0*/  VIADD R62, R62, 0x1 ;  /* 0x000000013e3e7836 */ /* 0x000ff60000000000 */
[----:B------:R-:W-:Y:S01]  /*7bb0*/  @!UPT UIADD3 URZ, UPT, UPT, URZ, URZ, URZ ;  /* 0x000000fffffff290 */ /* 0x000fe2000fffe0ff */
[----:B------:R2:W4:Y:S01]  /*7bc0*/  @P0 LDS.128 R92, [R4+UR48+0x400] ;  /* 0x00040030045c0984 */ /* 0x0005220008000c00 */
[--C-:B------:R-:W-:Y:S01]  /*7bd0*/  @P0 IMAD.IADD R6, R63, 0x1, R0.reuse ;  /* 0x000000013f060824 */ /* 0x100fe200078e0200 */
[C---:B-1----:R-:W-:Y:S01]  /*7be0*/  @P0 IADD3 R5, PT, PT, R131.reuse, R2, RZ ;  /* 0x0000000283050210 */ /* 0x042fe20007ffe0ff */
        /* <DEDUP_REMOVED lines=9> */
.L_x_111:
[----:B------:R-:W-:Y:S05]  /*7c80*/  BSYNC B1 ;  /* 0x0000000000017941 */ /* 0x000fea0003800000 */
.L_x_110:
[----:B--2---:R-:W-:Y:S05]  /*7c90*/  VIADD R3, R48, 0x40 ;  /* 0x0000004030037836 */ /* 0x004fea0000000000 */
[----:B------:R-:W-:Y:S04]  /*7ca0*/  SHF.R.U32.HI R3, RZ, 0x15, R3 ;  /* 0x00000015ff037819 */ /* 0x000fe80000011603 */
[----:B------:R-:W-:Y:S11]  /*7cb0*/  LOP3.LUT P0, RZ, R3, 0x3, R110, 0x48, !PT ;  /* 0x0000000303ff7812 */ /* 0x000ff6000780486e */
[----:B------:R-:W-:Y:S02]  /*7cc0*/  @!UPT UIADD3 URZ, UPT, UPT, URZ, URZ, URZ ;  /* 0x000000fffffff290 */ /* 0x000fe4000fffe0ff */
[----:B------:R-:W-:Y:S05]  /*7cd0*/  @!P0 BRA `(.L_x_115) ;  /* 0x0000000000408947 */ /* 0x000fea0003800000 */
[----:B------:R-:W2:Y:S01]  /*7ce0*/  LDCU.64 UR8, c[0x4][0x70] ;  /* 0x01000e00ff0877ac */ /* 0x000ea20008000a00 */
[----:B------:R-:W-:Y:S01]  /*7cf0*/  MOV R3, 0x0 ;  /* 0x0000000000037802 */ /* 0x000fe20000000f00 */
[----:B-1----:R-:W-:Y:S02]  /*7d00*/  HFMA2 R12, -RZ, RZ, 0, 5.9604644775390625e-08 ;  /* 0x00000001ff0c7431 */ /* 0x002fe400000001ff */
[----:B------:R-:W-:Y:S02]  /*7d10*/  IMAD.MOV.U32 R8, RZ, RZ, 0x192 ;  /* 0x00000192ff087424 */ /* 0x000fe400078e00ff */
[----:B------:R-:W-:Y:S01]  /*7d20*/  IMAD.MOV.U32 R13, RZ, RZ, RZ ;  /* 0x000000ffff0d7224 */ /* 0x000fe200078e00ff */
[----:B------:R-:W1:Y:S01]  /*7d30*/  LDCU.64 UR6, c[0x4][0x78] ;  /* 0x01000f00ff0677ac */ /* 0x000e620008000a00 */
[----:B------:R-:W3:Y:S01]  /*7d40*/  LDC.64 R2, c[0x4][R3] ;  /* 0x0100000003027b82 */ /* 0x000ee20000000a00 */
[----:B------:R-:W5:Y:S01]  /*7d50*/  LDCU.64 UR4, c[0x4][0x10] ;  /* 0x01000200ff0477ac */ /* 0x000f620008000a00 */
[----:B--2---:R-:W-:Y:S01]  /*7d60*/  MOV R5, UR9 ;  /* 0x0000000900057c02 */ /* 0x004fe20008000f00 */
[----:B------:R-:W-:Y:S01]  /*7d70*/  IMAD.U32 R4, RZ, RZ, UR8 ;  /* 0x00000008ff047e24 */ /* 0x000fe2000f8e00ff */
[----:B-1----:R-:W-:Y:S01]  /*7d80*/  MOV R7, UR7 ;  /* 0x0000000700077c02 */ /* 0x002fe20008000f00 */
[----:B------:R-:W-:Y:S01]  /*7d90*/  IMAD.U32 R6, RZ, RZ, UR6 ;  /* 0x00000006ff067e24 */ /* 0x000fe2000f8e00ff */
[----:B-----5:R-:W-:Y:S01]  /*7da0*/  MOV R11, UR5 ;  /* 0x00000005000b7c02 */ /* 0x020fe20008000f00 */
[----:B------:R-:W-:Y:S02]  /*7db0*/  IMAD.U32 R10, RZ, RZ, UR4 ;  /* 0x00000004ff0a7e24 */ /* 0x000fe4000f8e00ff */
[----:B------:R-:W-:Y:S07]  /*7dc0*/  LEPC R20, `(.L_x_115) ;  /* 0x000000001014794e */ /* 0x000fee0000000000 */
[----:B---34-:R-:W-:Y:S05]  /*7dd0*/  CALL.ABS.NOINC R2 ;  /* 0x0000000002007343 */ /* 0x018fea0003c00000 */
.L_x_115:
[----:B----4-:R-:W-:Y:S01]  /*7de0*/  LOP3.LUT R50, R92, 0xffffe000, RZ, 0xc0, !PT ;  /* 0xffffe0005c327812 */ /* 0x010fe200078ec0ff */
        /* <DEDUP_REMOVED lines=165> */
.L_x_117:
[----:B------:R-:W-:Y:S05]  /*8840*/  BSYNC.RECONVERGENT B0 ;  /* 0x0000000000007941 */ /* 0x000fea0003800200 */
.L_x_116:
[----:B------:R-:W-:Y:S01]  /*8850*/  BAR.SYNC.DEFER_BLOCKING 0x1, 0x80 ;  /* 0x0042000000007b1d */ /* 0x000fe20000010000 */
[----:B------:R-:W-:Y:S04]  /*8860*/  UIADD3 UR43, UPT, UPT, UR40, 0x1, URZ ;  /* 0x00000001282b7890 */ /* 0x000fe8000fffe0ff */
[----:B------:R-:W-:Y:S04]  /*8870*/  UISETP.NE.AND UP0, UPT, UR43, 0x4, UPT ;  /* 0x000000042b00788c */ /* 0x000fe8000bf05270 */
[----:B------:R-:W-:Y:S01]  /*8880*/  USEL UR43, UR43, URZ, UP0 ;  /* 0x000000ff2b2b7287 */ /* 0x000fe20008000000 */
[----:B------:R2:W-:Y:S01]  /*8890*/  @P6 SYNCS.ARRIVE.TRANS64.RED.A1T0 RZ, [R133+URZ], RZ ;  /* 0x000000ff85ff69a7 */ /* 0x0005e200081004ff */
[----:B------:R-:W-:Y:S01]  /*88a0*/  BSSY B1, `(.L_x_118) ;  /* 0x0000023000017945 */ /* 0x000fe20003800000 */
[----:B------:R-:W4:Y:S01]  /*88b0*/  @P6 SYNCS.PHASECHK.TRANS64.TRYWAIT P0, [R134+URZ+0x30], R135 ;  /* 0x00003087860065a7 */ /* 0x000f2200080011ff */
[----:B--2---:R-:W-:Y:S01]  /*88c0*/  HFMA2 R133, -RZ, RZ, 0, 0 ;  /* 0x00000000ff857431 */ /* 0x004fe200000001ff */
[----:B----4-:R-:W-:Y:S01]  /*88d0*/  @P6 SEL R130, RZ, 0x1, !P0 ;  /* 0x00000001ff826807 */ /* 0x010fe20004000000 */
[----:B------:R-:W-:Y:S06]  /*88e0*/  @!P6 BRA `(.L_x_119) ;  /* 0x000000000078e947 */ /* 0x000fec0003800000 */
        /* <DEDUP_REMOVED lines=12> */
.L_x_121:
[----:B------:R-:W-:Y:S05]  /*89b0*/  BSYNC B0 ;  /* 0x0000000000007941 */ /* 0x000fea0003800000 */
.L_x_120:
[----:B------:R-:W-:Y:S02]  /*89c0*/  ISETP.NE.AND P0, PT, R132, RZ, PT ;  /* 0x000000ff8400720c */ /* 0x000fe40003f05270 */
[----:B------:R-:W-:Y:S11]  /*89d0*/  IADD3 R62, PT, PT, R62, 0x1, RZ ;  /* 0x000000013e3e7810 */ /* 0x000ff60007ffe0ff */
[----:B------:R2:W4:Y:S01]  /*89e0*/  @P0 LDS.128 R92, [R4+UR48+0x400] ;  /* 0x00040030045c0984 */ /* 0x0005220008000c00 */
[----:B------:R-:W-:Y:S01]  /*89f0*/  @P0 IMAD.IADD R6, R63, 0x1, R0 ;  /* 0x000000013f060824 */ /* 0x000fe200078e0200 */
[C---:B------:R-:W-:Y:S01]  /*8a00*/  @P0 IADD3 R7, PT, PT, R131.reuse, R0, RZ ;  /* 0x0000000083070210 */ /* 0x040fe20007ffe0ff */
[C---:B-1----:R-:W-:Y:S01]  /*8a10*/  @P0 IMAD.IADD R5, R131.reuse, 0x1, R2 ;  /* 0x0000000183050824 */ /* 0x042fe200078e0202 */
[----:B------:R2:W1:Y:S01]  /*8a20*/  @P0 LDS.128 R88, [R3+0x400] ;  /* 0x0004000003580984 */ /* 0x0004620000000c00 */
[----:B------:R-:W-:Y:S03]  /*8a30*/  @P0 IMAD.IADD R8, R131, 0x1, R6 ;  /* 0x0000000183080824 */ /* 0x000fe600078e0206 */
[----:B------:R2:W1:Y:S04]  /*8a40*/  @P0 LDS.128 R84, [R2+0x400] ;  /* 0x0004000002540984 */ /* 0x0004680000000c00 */
[----:B------:R2:W1:Y:S04]  /*8a50*/  @P0 LDS.128 R80, [R5+0x400] ;  /* 0x0004000005500984 */ /* 0x0004680000000c00 */
[----:B------:R2:W1:Y:S04]  /*8a60*/  @P0 LDS.128 R64, [R0+0x400] ;  /* 0x0004000000400984 */ /* 0x0004680000000c00 */
[----:B------:R2:W1:Y:S04]  /*8a70*/  @P0 LDS.128 R68, [R7+0x400] ;  /* 0x0004000007440984 */ /* 0x0004680000000c00 */
[----:B------:R2:W1:Y:S04]  /*8a80*/  @P0 LDS.128 R72, [R6+0x400] ;  /* 0x0004000006480984 */ /* 0x0004680000000c00 */
[----:B------:R2:W1:Y:S01]  /*8a90*/  @P0 LDS.128 R76, [R8+0x400] ;  /* 0x00040000084c0984 */ /* 0x0004620000000c00 */
[C---:B------:R-:W-:Y:S04]  /*8aa0*/  ISETP.NE.AND P0, PT, R62.reuse, 0x4, PT ;  /* 0x000000043e00780c */ /* 0x040fe80003f05270 */
[----:B------:R-:W-:Y:S02]  /*8ab0*/  SEL R62, R62, RZ, P0 ;  /* 0x000000ff3e3e7207 */ /* 0x000fe40000000000 */
[----:B------:R-:W-:Y:S02]  /*8ac0*/  SEL R133, RZ, 0x1, P0 ;  /* 0x00000001ff857807 */ /* 0x000fe40000000000 */
.L_x_119:
[----:B------:R-:W-:Y:S05]  /*8ad0*/  BSYNC B1 ;  /* 0x0000000000017941 */ /* 0x000fea0003800000 */
.L_x_118:
        /* <DEDUP_REMOVED lines=21> */
.L_x_123:
        /* <DEDUP_REMOVED lines=15> */
[----:B------:R-:W-:Y:S03]  /*8d20*/  @P6 SHF.L.U32 R136, R133, 0x1f, RZ ;  /* 0x0000001f85886819 */ /* 0x000fe600000006ff */
        /* <DEDUP_REMOVED lines=150> */
.L_x_125:
[----:B------:R-:W-:Y:S05]  /*9690*/  BSYNC.RECONVERGENT B0 ;  /* 0x0000000000007941 */ /* 0x000fea0003800200 */
.L_x_124:
        /* <DEDUP_REMOVED lines=18> */
[----:B------:R-:W-:Y:S04]  /*97c0*/  SHF.L.U32 R6, R133, 0x1f, RZ ;  /* 0x0000001f85067819 */ /* 0x000fe800000006ff */
[----:B------:R-:W1:Y:S02]  /*97d0*/  SYNCS.PHASECHK.TRANS64.TRYWAIT P0, [R135+URZ+0x30], R6 ;  /* 0x00003006870075a7 */ /* 0x000e6400080011ff */
[----:B-1----:R-:W-:Y:S05]  /*97e0*/  @!P0 BRA `(.L_x_130) ;  /* 0x0000004400d48947 */ /* 0x002fea0003800000 */
.L_x_129:
[----:B------:R-:W-:Y:S05]  /*97f0*/  BSYNC B0 ;  /* 0x0000000000007941 */ /* 0x000fea0003800000 */
.L_x_128:
[----:B------:R-:W-:Y:S01]  /*9800*/  ISETP.NE.AND P0, PT, R132, RZ, PT ;  /* 0x000000ff8400720c */ /* 0x000fe20003f05270 */
[----:B------:R-:W-:Y:S11]  /*9810*/  VIADD R62, R62, 0x1 ;  /* 0x000000013e3e7836 */ /* 0x000ff60000000000 */
[----:B------:R-:W-:Y:S01]  /*9820*/  @!UPT UIADD3 URZ, UPT, UPT, URZ, URZ, URZ ;  /* 0x000000fffffff290 */ /* 0x000fe2000fffe0ff */
[----:B------:R2:W4:Y:S01]  /*9830*/  @P0 LDS.128 R92, [R4+UR48+0x400] ;  /* 0x00040030045c0984 */ /* 0x0005220008000c00 */
[----:B-1----:R-:W-:Y:S02]  /*9840*/  @P0 IMAD.IADD R6, R63, 0x1, R0 ;  /* 0x000000013f060824 */ /* 0x002fe400078e0200 */
[C---:B------:R-:W-:Y:S01]  /*9850*/  @P0 IMAD.IADD R5, R131.reuse, 0x1, R2 ;  /* 0x0000000183050824 */ /* 0x040fe200078e0202 */
[----:B------:R1:W1:Y:S01]  /*9860*/  @P0 LDS.128 R88, [R3+0x400] ;  /* 0x0004000003580984 */ /* 0x0002620000000c00 */
[C---:B------:R-:W-:Y:S02]  /*9870*/  @P0 IMAD.IADD R7, R131.reuse, 0x1, R0 ;  /* 0x0000000183070824 */ /* 0x040fe400078e0200 */
[----:B------:R-:W-:Y:S01]  /*9880*/  @P0 IMAD.IADD R8, R131, 0x1, R6 ;  /* 0x0000000183080824 */ /* 0x000fe200078e0206 */
[----:B------:R1:W1:Y:S04]  /*9890*/  @P0 LDS.128 R84, [R2+0x400] ;  /* 0x0004000002540984 */ /* 0x0002680000000c00 */
[----:B------:R1:W1:Y:S04]  /*98a0*/  @P0 LDS.128 R80, [R5+0x400] ;  /* 0x0004000005500984 */ /* 0x0002680000000c00 */
[----:B------:R1:W1:Y:S04]  /*98b0*/  @P0 LDS.128 R64, [R0+0x400] ;  /* 0x0004000000400984 */ /* 0x0002680000000c00 */
[----:B------:R1:W1:Y:S04]  /*98c0*/  @P0 LDS.128 R68, [R7+0x400] ;  /* 0x0004000007440984 */ /* 0x0002680000000c00 */
[----:B------:R1:W1:Y:S04]  /*98d0*/  @P0 LDS.128 R72, [R6+0x400] ;  /* 0x0004000006480984 */ /* 0x0002680000000c00 */
[----:B------:R1:W1:Y:S01]  /*98e0*/  @P0 LDS.128 R76, [R8+0x400] ;  /* 0x00040000084c0984 */ /* 0x0002620000000c00 */
[C---:B------:R-:W-:Y:S04]  /*98f0*/  ISETP.NE.AND P0, PT, R62.reuse, 0x4, PT ;  /* 0x000000043e00780c */ /* 0x040fe80003f05270 */
[----:B--2---:R-:W-:Y:S02]  /*9900*/  SEL R4, RZ, 0x1, P0 ;  /* 0x00000001ff047807 */ /* 0x004fe40000000000 */
[----:B------:R-:W-:Y:S02]  /*9910*/  SEL R62, R62, RZ, P0 ;  /* 0x000000ff3e3e7207 */ /* 0x000fe40000000000 */
[----:B------:R-:W-:Y:S02]  /*9920*/  LOP3.LUT R133, R133, R4, RZ, 0x3c, !PT ;  /* 0x0000000485857212 */ /* 0x000fe400078e3cff */
.L_x_127:
[----:B------:R-:W-:Y:S05]  /*9930*/  BSYNC B1 ;  /* 0x0000000000017941 */ /* 0x000fea0003800000 */
.L_x_126:
[----:B-1----:R-:W-:Y:S05]  /*9940*/  VIADD R3, R48, 0x80 ;  /* 0x0000008030037836 */ /* 0x002fea0000000000 */
[----:B------:R-:W-:Y:S04]  /*9950*/  SHF.R.U32.HI R3, RZ, 0x15, R3 ;  /* 0x00000015ff037819 */ /* 0x000fe80000011603 */
[----:B------:R-:W-:Y:S11]  /*9960*/  LOP3.LUT P0, RZ, R3, 0x3, R110, 0x48, !PT ;  /* 0x0000000303ff7812 */ /* 0x000ff6000780486e */
[----:B------:R-:W-:Y:S02]  /*9970*/  @!UPT UIADD3 URZ, UPT, UPT, URZ, URZ, URZ ;  /* 0x000000fffffff290 */ /* 0x000fe4000fffe0ff */
[----:B------:R-:W-:Y:S05]  /*9980*/  @!P0 BRA `(.L_x_131) ;  /* 0x0000000000408947 */ /* 0x000fea0003800000 */
[----:B------:R-:W1:Y:S01]  /*9990*/  LDCU.64 UR8, c[0x4][0x70] ;  /* 0x01000e00ff0877ac */ /* 0x000e620008000a00 */
[----:B------:R-:W-:Y:S01]  /*99a0*/  MOV R3, 0x0 ;  /* 0x0000000000037802 */ /* 0x000fe20000000f00 */
[----:B------:R-:W-:Y:S02]  /*99b0*/  HFMA2 R12, -RZ, RZ, 0, 5.9604644775390625e-08 ;  /* 0x00000001ff0c7431 */ /* 0x000fe400000001ff */
[----:B------:R-:W-:Y:S02]  /*99c0*/  IMAD.MOV.U32 R8, RZ, RZ, 0x192 ;  /* 0x00000192ff087424 */ /* 0x000fe400078e00ff */
[----:B------:R-:W-:Y:S01]  /*99d0*/  IMAD.MOV.U32 R13, RZ, RZ, RZ ;  /* 0x000000ffff0d7224 */ /* 0x000fe200078e00ff */
[----:B------:R-:W2:Y:S01]  /*99e0*/  LDCU.64 UR6, c[0x4][0x78] ;  /* 0x01000f00ff0677ac */ /* 0x000ea20008000a00 */
[----:B------:R-:W3:Y:S01]  /*99f0*/  LDC.64 R2, c[0x4][R3] ;  /* 0x0100000003027b82 */ /* 0x000ee20000000a00 */
[----:B------:R-:W5:Y:S01]  /*9a00*/  LDCU.64 UR4, c[0x4][0x10] ;  /* 0x01000200ff0477ac */ /* 0x000f620008000a00 */
[----:B-1----:R-:W-:Y:S01]  /*9a10*/  MOV R5, UR9 ;  /* 0x0000000900057c02 */ /* 0x002fe20008000f00 */
[----:B------:R-:W-:Y:S01]  /*9a20*/  IMAD.U32 R4, RZ, RZ, UR8 ;  /* 0x00000008ff047e24 */ /* 0x000fe2000f8e00ff */
[----:B--2---:R-:W-:Y:S01]  /*9a30*/  MOV R7, UR7 ;  /* 0x0000000700077c02 */ /* 0x004fe20008000f00 */
[----:B------:R-:W-:Y:S01]  /*9a40*/  IMAD.U32 R6, RZ, RZ, UR6 ;  /* 0x00000006ff067e24 */ /* 0x000fe2000f8e00ff */
[----:B-----5:R-:W-:Y:S01]  /*9a50*/  MOV R11, UR5 ;  /* 0x00000005000b7c02 */ /* 0x020fe20008000f00 */
[----:B------:R-:W-:Y:S02]  /*9a60*/  IMAD.U32 R10, RZ, RZ, UR4 ;  /* 0x00000004ff0a7e24 */ /* 0x000fe4000f8e00ff */
[----:B------:R-:W-:Y:S07]  /*9a70*/  LEPC R20, `(.L_x_131) ;  /* 0x000000001014794e */ /* 0x000fee0000000000 */
[----:B---34-:R-:W-:Y:S05]  /*9a80*/  CALL.ABS.NOINC R2 ;  /* 0x0000000002007343 */ /* 0x018fea0003c00000 */
.L_x_131:
[----:B------:R-:W-:Y:S01]  /*9a90*/  ISETP.NE.AND P6, PT, R126, RZ, PT ;  /* 0x000000ff7e00720c */ /* 0x000fe20003fc5270 */
[----:B------:R-:W-:Y:S05]  /*9aa0*/  WARPSYNC.ALL ;  /* 0x0000000000007948 */ /* 0x000fea0003800000 */
[----:B------:R-:W-:Y:S01]  /*9ab0*/  R2UR UR4, R48 ;  /* 0x00000000300472ca */ /* 0x000fe200000e0000 */
[----:B------:R-:W-:Y:S01]  /*9ac0*/  IMAD.U32 R60, RZ, RZ, UR37 ;  /* 0x00000025ff3c7e24 */ /* 0x000fe2000f8e00ff */
[----:B----4-:R-:W-:Y:S01]  /*9ad0*/  LOP3.LUT R50, R92, 0xffffe000, RZ, 0xc0, !PT ;  /* 0xffffe0005c327812 */ /* 0x010fe200078ec0ff */
[----:B------:R-:W-:Y:S01]  /*9ae0*/  IMAD.U32 R51, RZ, RZ, UR40 ;  /* 0x00000028ff337e24 */ /* 0x000fe2000f8e00ff */
[----:B------:R-:W-:Y:S01]  /*9af0*/  LOP3.LUT R54, R94, 0xffffe000, RZ, 0xc0, !PT ;  /* 0xffffe0005e367812 */ /* 0x000fe200078ec0ff */
[----:B------:R-:W-:Y:S01]  /*9b00*/  BSSY.RECONVERGENT B0, `(.L_x_132) ;  /* 0x00000a2000007945 */ /* 0x000fe20003800200 */
[----:B------:R-:W-:Y:S02]  /*9b10*/  LOP3.LUT R56, R95, 0xffffe000, RZ, 0xc0, !PT ;  /* 0xffffe0005f387812 */ /* 0x000fe400078ec0ff */
[----:B------:R-:W-:Y:S02]  /*9b20*/  @P6 LEA R51, R51, UR48, 0x3 ;  /* 0x0000003033336c11 */ /* 0x000fe4000f8e18ff */
[----:B------:R-:W-:Y:S02]  /*9b30*/  LOP3.LUT R58, R89, 0xffffe000, RZ, 0xc0, !PT ;  /* 0xffffe000593a7812 */ /* 0x000fe400078ec0ff */
[----:B------:R-:W-:Y:S01]  /*9b40*/  LOP3.LUT R57, R86, 0xffffe000, RZ, 0xc0, !PT ;  /* 0xffffe00056397812 */ /* 0x000fe200078ec0ff */
[----:B------:R-:W1:Y:S01]  /*9b50*/  LDTM.x32 R4, tmem[UR4+0x80] ;  /* 0x00008004000479ee */ /* 0x000e6200082c0000 */
[----:B------:R-:W-:Y:S01]  /*9b60*/  ISETP.NE.AND P0, PT, R117, RZ, PT ;  /* 0x000000ff7500720c */ /* 0x000fe20003f05270 */
[----:B------:R-:W-:Y:S05]  /*9b70*/  @P6 VIADD R51, R51, 0x50 ;  /* 0x0000005033336836 */ /* 0x000fea0000000000 */
[----:B------:R-:W-:Y:S02]  /*9b80*/  @P6 PRMT R60, R60, 0x654, R51 ;  /* 0x000006543c3c6816 */ /* 0x000fe40000000033 */
[----:B------:R-:W-:Y:S01]  /*9b90*/  LOP3.LUT R51, R88, 0xffffe000, RZ, 0xc0, !PT ;  /* 0xffffe00058337812 */ /* 0x000fe200078ec0ff */
        /* <DEDUP_REMOVED lines=12> */
[C---:B------:R-:W-:Y:S01]  /*9c60*/  FFMA R54, R49.reuse, R54, R3 ;  /* 0x0000003631367223 */ /* 0x040fe20000000003 */
[----:B------:R-:W-:Y:S01]  /*9c70*/  FFMA R55, R49, R56, R7 ;  /* 0x0000003831377223 */ /* 0x000fe20000000007 */
[----:B------:R-:W-:Y:S01]  /*9c80*/  LOP3.LUT R56, R91, 0xffffe000, RZ, 0xc0, !PT ;  /* 0xffffe0005b387812 */ /* 0x000fe200078ec0ff */
[C---:B------:R-:W-:Y:S01]  /*9c90*/  FFMA R4, R49.reuse, R51, R4 ;  /* 0x0000003331047223 */ /* 0x040fe20000000004 */
[----:B------:R-:W-:Y:S01]  /*9ca0*/  F2FP.TF32.F32.PACK_B R53, R53 ;  /* 0x00000035ff35723e */ /* 0x000fe200024050ff */
[C---:B------:R-:W-:Y:S01]  /*9cb0*/  FFMA R5, R49.reuse, R58, R5 ;  /* 0x0000003a31057223 */ /* 0x040fe20000000005 */
[----:B------:R-:W-:Y:S01]  /*9cc0*/  F2FP.TF32.F32.PACK_B R54, R54 ;  /* 0x00000036ff36723e */ /* 0x000fe200024050ff */
[----:B------:R-:W-:Y:S01]  /*9cd0*/  FFMA R6, R49, R50, R6 ;  /* 0x0000003231067223 */ /* 0x000fe20000000006 */
[----:B------:R-:W-:Y:S01]  /*9ce0*/  F2FP.TF32.F32.PACK_B R55, R55 ;  /* 0x00000037ff37723e */ /* 0x000fe200024050ff */
[----:B------:R-:W-:Y:S01]  /*9cf0*/  FMUL R11, R46, R11 ;  /* 0x0000000b2e0b7220 */ /* 0x000fe20000400000 */
[----:B------:R-:W-:Y:S01]  /*9d00*/  LOP3.LUT R51, R84, 0xffffe000, RZ, 0xc0, !PT ;  /* 0xffffe00054337812 */ /* 0x000fe200078ec0ff */
[C---:B------:R-:W-:Y:S01]  /*9d10*/  FMUL R8, R46.reuse, R12 ;  /* 0x0000000c2e087220 */ /* 0x040fe20000400000 */
[----:B------:R-:W-:Y:S01]  /*9d20*/  LOP3.LUT R58, R85, 0xffffe000, RZ, 0xc0, !PT ;  /* 0xffffe000553a7812 */ /* 0x000fe200078ec0ff */
[----:B------:R1:W-:Y:S01]  /*9d30*/  STS.128 [R129+UR48+0x400], R52 ;  /* 0x0004003481007988 */ /* 0x0003e20008000c30 */
[----:B------:R-:W-:Y:S01]  /*9d40*/  LOP3.LUT R50, R87, 0xffffe000, RZ, 0xc0, !PT ;  /* 0xffffe00057327812 */ /* 0x000fe200078ec0ff */
[C---:B------:R-:W-:Y:S01]  /*9d50*/  FFMA R7, R49.reuse, R56, R11 ;  /* 0x0000003831077223 */ /* 0x040fe2000000000b */
[----:B------:R-:W-:Y:S01]  /*9d60*/  F2FP.TF32.F32.PACK_B R4, R4 ;  /* 0x00000004ff04723e */ /* 0x000fe200024050ff */
[C---:B------:R-:W-:Y:S01]  /*9d70*/  FMUL R9, R46.reuse, R13 ;  /* 0x0000000d2e097220 */ /* 0x040fe20000400000 */
[----:B------:R-:W-:Y:S01]  /*9d80*/  F2FP.TF32.F32.PACK_B R5, R5 ;  /* 0x00000005ff05723e */ /* 0x000fe200024050ff */
[C---:B------:R-:W-:Y:S01]  /*9d90*/  FMUL R10, R46.reuse, R14 ;  /* 0x0000000e2e0a7220 */ /* 0x040fe20000400000 */
[----:B------:R-:W-:Y:S01]  /*9da0*/  F2FP.TF32.F32.PACK_B R6, R6 ;  /* 0x00000006ff06723e */ /* 0x000fe200024050ff */
[----:B------:R-:W-:Y:S01]  /*9db0*/  FMUL R15, R46, R15 ;  /* 0x0000000f2e0f7220 */ /* 0x000fe20000400000 */
[----:B------:R-:W-:Y:S01]  /*9dc0*/  F2FP.TF32.F32.PACK_B R7, R7 ;  /* 0x00000007ff07723e */ /* 0x000fe200024050ff */
[C---:B------:R-:W-:Y:S01]  /*9dd0*/  FFMA R8, R49.reuse, R51, R8 ;  /* 0x0000003331087223 */ /* 0x040fe20000000008 */
[----:B------:R-:W-:Y:S01]  /*9de0*/  LOP3.LUT R51, R80, 0xffffe000, RZ, 0xc0, !PT ;  /* 0xffffe00050337812 */ /* 0x000fe200078ec0ff */
[----:B------:R-:W-:Y:S01]  /*9df0*/  FFMA R9, R49, R58, R9 ;  /* 0x0000003a31097223 */ /* 0x000fe20000000009 */
[----:B------:R-:W-:Y:S01]  /*9e00*/  LOP3.LUT R56, R81, 0xffffe000, RZ, 0xc0, !PT ;  /* 0xffffe00051387812 */ /* 0x000fe200078ec0ff */
[C---:B------:R-:W-:Y:S01]  /*9e10*/  FFMA R10, R49.reuse, R57, R10 ;  /* 0x00000039310a7223 */ /* 0x040fe2000000000a */
[----:B------:R-:W-:Y:S01]  /*9e20*/  LOP3.LUT R57, R82, 0xffffe000, RZ, 0xc0, !PT ;  /* 0xffffe00052397812 */ /* 0x000fe200078ec0ff */
[----:B------:R-:W-:Y:S01]  /*9e30*/  FFMA R11, R49, R50, R15 ;  /* 0x00000032310b7223 */ /* 0x000fe2000000000f */
[----:B------:R-:W-:Y:S01]  /*9e40*/  LOP3.LUT R58, R83, 0xffffe000, RZ, 0xc0, !PT ;  /* 0xffffe000533a7812 */ /* 0x000fe200078ec0ff */
[----:B------:R-:W-:Y:S01]  /*9e50*/  FMUL R12, R46, R16 ;  /* 0x000000102e0c7220 */ /* 0x000fe20000400000 */
[----:B------:R-:W-:Y:S01]  /*9e60*/  LOP3.LUT R50, R64, 0xffffe000, RZ, 0xc0, !PT ;  /* 0xffffe00040327812 */ /* 0x000fe200078ec0ff */
[C---:B------:R-:W-:Y:S01]  /*9e70*/  FMUL R13, R46.reuse, R17 ;  /* 0x000000112e0d7220 */ /* 0x040fe20000400000 */
[----:B------:R-:W-:Y:S01]  /*9e80*/  F2FP.TF32.F32.PACK_B R8, R8 ;  /* 0x00000008ff08723e */ /* 0x000fe200024050ff */
[----:B------:R2:W-:Y:S01]  /*9e90*/  STS.128 [R128+0x400], R4 ;  /* 0x0004000480007388 */ /* 0x0005e20000000c00 */
[----:B------:R-:W-:Y:S01]  /*9ea0*/  F2FP.TF32.F32.PACK_B R9, R9 ;  /* 0x00000009ff09723e */ /* 0x000fe200024050ff */
[C---:B------:R-:W-:Y:S01]  /*9eb0*/  FMUL R14, R46.reuse, R18 ;  /* 0x000000122e0e7220 */ /* 0x040fe20000400000 */
[----:B------:R-:W-:Y:S01]  /*9ec0*/  F2FP.TF32.F32.PACK_B R10, R10 ;  /* 0x0000000aff0a723e */ /* 0x000fe200024050ff */
[----:B------:R-:W-:Y:S01]  /*9ed0*/  FMUL R19, R46, R19 ;  /* 0x000000132e137220 */ /* 0x000fe20000400000 */
[----:B------:R-:W-:Y:S01]  /*9ee0*/  F2FP.TF32.F32.PACK_B R11, R11 ;  /* 0x0000000bff0b723e */ /* 0x000fe200024050ff */
[----:B------:R-:W-:Y:S01]  /*9ef0*/  FFMA R12, R49, R51, R12 ;  /* 0x00000033310c7223 */ /* 0x000fe2000000000c */
[----:B------:R-:W-:Y:S01]  /*9f00*/  LOP3.LUT R51, R66, 0xffffe000, RZ, 0xc0, !PT ;  /* 0xffffe00042337812 */ /* 0x000fe200078ec0ff */
[C---:B------:R-:W-:Y:S01]  /*9f10*/  FMUL R16, R46.reuse, R20 ;  /* 0x000000142e107220 */ /* 0x040fe20000400000 */
[----:B-1----:R-:W-:Y:S01]  /*9f20*/  LOP3.LUT R52, R71, 0xffffe000, RZ, 0xc0, !PT ;  /* 0xffffe00047347812 */ /* 0x002fe200078ec0ff */
        /* <DEDUP_REMOVED lines=16> */
[C---:B------:R-:W-:Y:S01]  /*a030*/  FFMA R17, R49.reuse, R50, R17 ;  /* 0x0000003231117223 */ /* 0x040fe20000000011 */
[----:B------:R-:W-:Y:S01]  /*a040*/  LOP3.LUT R50, R70, 0xffffe000, RZ, 0xc0, !PT ;  /* 0xffffe00046327812 */ /* 0x000fe200078ec0ff */
[----:B------:R2:W-:Y:S01]  /*a050*/  STS.128 [R125+0x400], R12 ;  /* 0x0004000c7d007388 */ /* 0x0005e20000000c00 */
[----:B------:R-:W-:Y:S01]  /*a060*/  F2FP.TF32.F32.PACK_B R16, R16 ;  /* 0x00000010ff10723e */ /* 0x000fe200024050ff */
[C---:B------:R-:W-:Y:S01]  /*a070*/  FFMA R18, R49.reuse, R51, R18 ;  /* 0x0000003331127223 */ /* 0x040fe20000000012 */
[----:B------:R-:W-:Y:S01]  /*a080*/  F2FP.TF32.F32.PACK_B R17, R17 ;  /* 0x00000011ff11723e */ /* 0x000fe200024050ff */
[C---:B------:R-:W-:Y:S01]  /*a090*/  FFMA R19, R49.reuse, R56, R23 ;  /* 0x0000003831137223 */ /* 0x040fe20000000017 */
[----:B------:R-:W-:Y:S01]  /*a0a0*/  LOP3.LUT R51, R72, 0xffffe000, RZ, 0xc0, !PT ;  /* 0xffffe00048337812 */ /* 0x000fe200078ec0ff */
[C---:B------:R-:W-:Y:S01]  /*a0b0*/  FMUL R20, R46.reuse, R24 ;  /* 0x000000182e147220 */ /* 0x040fe20000400000 */
[----:B------:R-:W-:Y:S01]  /*a0c0*/  F2FP.TF32.F32.PACK_B R18, R18 ;  /* 0x00000012ff12723e */ /* 0x000fe200024050ff */
[C---:B------:R-:W-:Y:S01]  /*a0d0*/  FMUL R21, R46.reuse, R25 ;  /* 0x000000192e157220 */ /* 0x040fe20000400000 */
[C---:B------:R-:W-:Y:S01]  /*a0e0*/  FMUL R22, R46.reuse, R26 ;  /* 0x0000001a2e167220 */ /* 0x040fe20000400000 */
[C---:B------:R-:W-:Y:S01]  /*a0f0*/  FMUL R27, R46.reuse, R27 ;  /* 0x0000001b2e1b7220 */ /* 0x040fe20000400000 */
[----:B------:R-:W-:Y:S01]  /*a100*/  F2FP.TF32.F32.PACK_B R19, R19 ;  /* 0x00000013ff13723e */ /* 0x000fe200024050ff */
[C---:B------:R-:W-:Y:S01]  /*a110*/  FFMA R20, R49.reuse, R57, R20 ;  /* 0x0000003931147223 */ /* 0x040fe20000000014 */
[C---:B------:R-:W-:Y:S01]  /*a120*/  FFMA R21, R49.reuse, R58, R21 ;  /* 0x0000003a31157223 */ /* 0x040fe20000000015 */
[C---:B------:R-:W-:Y:S01]  /*a130*/  FFMA R22, R49.reuse, R50, R22 ;  /* 0x0000003231167223 */ /* 0x040fe20000000016 */
[----:B------:R-:W-:Y:S01]  /*a140*/  FFMA R23, R49, R52, R27 ;  /* 0x0000003431177223 */ /* 0x000fe2000000001b */
[----:B------:R2:W-:Y:S01]  /*a150*/  STS.128 [R124+0x400], R16 ;  /* 0x000400107c007388 */ /* 0x0005e20000000c00 */
[----:B------:R-:W-:Y:S01]  /*a160*/  LOP3.LUT R54, R73, 0xffffe000, RZ, 0xc0, !PT ;  /* 0xffffe00049367812 */ /* 0x000fe200078ec0ff */
[----:B------:R-:W-:Y:S01]  /*a170*/  FMUL R24, R46, R28 ;  /* 0x0000001c2e187220 */ /* 0x000fe20000400000 */
[----:B------:R-:W-:Y:S01]  /*a180*/  LOP3.LUT R53, R74, 0xffffe000, RZ, 0xc0, !PT ;  /* 0xffffe0004a357812 */ /* 0x000fe200078ec0ff */
[C---:B------:R-:W-:Y:S01]  /*a190*/  FMUL R25, R46.reuse, R29 ;  /* 0x0000001d2e197220 */ /* 0x040fe20000400000 */
[----:B------:R-:W-:Y:S01]  /*a1a0*/  LOP3.LUT R50, R75, 0xffffe000, RZ, 0xc0, !PT ;  /* 0xffffe0004b327812 */ /* 0x000fe200078ec0ff */
[C---:B------:R-:W-:Y:S01]  /*a1b0*/  FMUL R26, R46.reuse, R30 ;  /* 0x0000001e2e1a7220 */ /* 0x040fe20000400000 */
        /* <DEDUP_REMOVED lines=30> */
[----:B------:R-:W-:Y:S02]  /*a3a0*/  F2FP.TF32.F32.PACK_B R31, R31 ;  /* 0x0000001fff1f723e */ /* 0x000fe400024050ff */
[----:B------:R-:W-:Y:S02]  /*a3b0*/  LEA R51, R62, UR48, 0x3 ;  /* 0x000000303e337c11 */ /* 0x000fe4000f8e18ff */
[----:B------:R-:W-:Y:S01]  /*a3c0*/  @P6 SHF.L.U32 R52, R133, 0x1f, RZ ;  /* 0x0000001f85346819 */ /* 0x000fe200000006ff */
[----:B------:R2:W-:Y:S01]  /*a3d0*/  STS.128 [R121+0x400], R28 ;  /* 0x0004001c79007388 */ /* 0x0005e20000000c00 */
[----:B------:R-:W-:Y:S01]  /*a3e0*/  @!PT LDS RZ, [RZ] ;  /* 0x00000000fffff984 */ /* 0x000fe20000000800 */
[----:B------:R-:W-:Y:S01]  /*a3f0*/  @!PT LDS RZ, [RZ] ;  /* 0x00000000fffff984 */ /* 0x000fe20000000800 */
[----:B------:R-:W-:Y:S01]  /*a400*/  @!PT LDS RZ, [RZ] ;  /* 0x00000000fffff984 */ /* 0x000fe20000000800 */
[----:B------:R-:W-:Y:S01]  /*a410*/  @!PT LDS RZ, [RZ] ;  /* 0x00000000fffff984 */ /* 0x000fe20000000800 */
[----:B------:R1:W-:Y:S07]  /*a420*/  MEMBAR.ALL.CTA ;  /* 0x0000000000007992 */ /* 0x0003ee0000008000 */
[----:B-1----:R-:W1:Y:S02]  /*a430*/  FENCE.VIEW.ASYNC.S ;  /* 0x00000000000073c6 */ /* 0x002e640000000000 */
[----:B-1----:R-:W-:Y:S06]  /*a440*/  BAR.SYNC.DEFER_BLOCKING 0x1, 0x80 ;  /* 0x0042000000007b1d */ /* 0x002fec0000010000 */
[----:B------:R-:W-:Y:S05]  /*a450*/  @P0 BRA `(.L_x_133) ;  /* 0x0000000000300947 */ /* 0x000fea0003800000 */
[----:B------:R-:W-:Y:S02]  /*a460*/  UIADD3 UR10, UPT, UPT, UR48, 0x400, URZ ;  /* 0x00000400300a7890 */ /* 0x000fe4000fffe0ff */
[----:B------:R-:W-:Y:S02]  /*a470*/  UIADD3 UR8, UP0, UPT, UR52, 0x680, URZ ;  /* 0x0000068034087890 */ /* 0x000fe4000ff1e0ff */
[----:B------:R-:W-:Y:S02]  /*a480*/  UIADD3 UR5, UPT, UPT, UR41, 0x80, URZ ;  /* 0x0000008029057890 */ /* 0x000fe4000fffe0ff */
[----:B------:R-:W-:Y:S01]  /*a490*/  MOV R111, UR10 ;  /* 0x0000000a006f7c02 */ /* 0x000fe20008000f00 */
[----:B------:R-:W-:Y:S01]  /*a4a0*/  UIADD3.X UR9, UPT, UPT, URZ, UR53, URZ, UP0, !UPT ;  /* 0x00000035ff097290 */ /* 0x000fe200087fe4ff */
[----:B------:R-:W-:Y:S02]  /*a4b0*/  UMOV UR6, UR42 ;  /* 0x0000002a00067c82 */ /* 0x000fe40008000000 */
[----:B------:R-:W-:Y:S01]  /*a4c0*/  R2UR UR4, R111 ;  /* 0x000000006f0472ca */ /* 0x000fe200000e0000 */
[----:B------:R-:W-:Y:S11]  /*a4d0*/  UMOV UR7, UR36 ;  /* 0x0000002400077c82 */ /* 0x000ff60008000000 */
[----:B------:R-:W-:Y:S01]  /*a4e0*/  @!UPT UIADD3 URZ, UPT, UPT, URZ, URZ, URZ ;  /* 0x000000fffffff290 */ /* 0x000fe2000fffe0ff */
[----:B------:R1:W-:Y:S01]  /*a4f0*/  UTMASTG.3D [UR4], [UR8] ;  /* 0x00000004080073b5 */ /* 0x0003e20008010000 */
[----:B------:R0:W-:Y:S01]  /*a500*/  UTMACMDFLUSH ;  /* 0x00000000000079b7 */ /* 0x0001e20000000000 */
[----:B-1----:R-:W-:Y:S04]  /*a510*/  DEPBAR.LE SB0, 0x1 ;  /* 0x000080400000791a */ /* 0x002fe80000000000 */
.L_x_133:
[----:B------:R-:W-:Y:S05]  /*a520*/  BSYNC.RECONVERGENT B0 ;  /* 0x0000000000007941 */ /* 0x000fea0003800200 */
.L_x_132:
        /* <DEDUP_REMOVED lines=8> */
[----:B-1----:R-:W-:Y:S06]  /*a5b0*/  @!P6 BRA `(.L_x_135) ;  /* 0x000000000080e947 */ /* 0x002fec0003800000 */
[----:B------:R-:W-:Y:S01]  /*a5c0*/  ISETP.NE.AND P1, PT, R132, RZ, PT ;  /* 0x000000ff8400720c */ /* 0x000fe20003f25270 */
[----:B------:R-:W-:Y:S01]  /*a5d0*/  BSSY B0, `(.L_x_136) ;  /* 0x000000b000007945 */ /* 0x000fe20003800000 */
[----:B------:R-:W-:Y:S11]  /*a5e0*/  ISETP.NE.AND P0, PT, R130, RZ, PT ;  /* 0x000000ff8200720c */ /* 0x000ff60003f05270 */
[----:B--2---:R-:W-:Y:S05]  /*a5f0*/  @P1 IMAD R4, R62, 0x4000, R129 ;  /* 0x000040003e041824 */ /* 0x004fea00078e0281 */
        /* <DEDUP_REMOVED lines=8> */
.L_x_137:
[----:B------:R-:W-:Y:S05]  /*a680*/  BSYNC B0 ;  /* 0x0000000000007941 */ /* 0x000fea0003800000 */
.L_x_136:
        /* <DEDUP_REMOVED lines=19> */
.L_x_135:
[----:B------:R-:W-:Y:S05]  /*a7c0*/  BSYNC B1 ;  /* 0x0000000000017941 */ /* 0x000fea0003800000 */
.L_x_134:
[----:B-1----:R-:W-:Y:S05]  /*a7d0*/  VIADD R3, R48, 0xa0 ;  /* 0x000000a030037836 */ /* 0x002fea0000000000 */
[----:B------:R-:W-:Y:S04]  /*a7e0*/  SHF.R.U32.HI R3, RZ, 0x15, R3 ;  /* 0x00000015ff037819 */ /* 0x000fe80000011603 */
[----:B------:R-:W-:Y:S11]  /*a7f0*/  LOP3.LUT P0, RZ, R3, 0x3, R110, 0x48, !PT ;  /* 0x0000000303ff7812 */ /* 0x000ff6000780486e */
[----:B------:R-:W-:Y:S02]  /*a800*/  @!UPT UIADD3 URZ, UPT, UPT, URZ, URZ, URZ ;  /* 0x000000fffffff290 */ /* 0x000fe4000fffe0ff */
[----:B------:R-:W-:Y:S05]  /*a810*/  @!P0 BRA `(.L_x_139) ;  /* 0x0000000000408947 */ /* 0x000fea0003800000 */
[----:B------:R-:W1:Y:S01]  /*a820*/  LDCU.64 UR8, c[0x4][0x70] ;  /* 0x01000e00ff0877ac */ /* 0x000e620008000a00 */
[----:B------:R-:W-:Y:S01]  /*a830*/  MOV R3, 0x0 ;  /* 0x0000000000037802 */ /* 0x000fe20000000f00 */
[----:B--2---:R-:W-:Y:S02]  /*a840*/  HFMA2 R12, -RZ, RZ, 0, 5.9604644775390625e-08 ;  /* 0x00000001ff0c7431 */ /* 0x004fe400000001ff */
        /* <DEDUP_REMOVED lines=13> */
.L_x_139:
[----:B------:R-:W-:Y:S01]  /*a920*/  ISETP.NE.AND P6, PT, R126, RZ, PT ;  /* 0x000000ff7e00720c */ /* 0x000fe20003fc5270 */
[----:B------:R-:W-:Y:S05]  /*a930*/  WARPSYNC.ALL ;  /* 0x0000000000007948 */ /* 0x000fea0003800000 */
[----:B------:R-:W-:Y:S01]  /*a940*/  R2UR UR4, R48 ;  /* 0x00000000300472ca */ /* 0x000fe200000e0000 */
[----:B------:R-:W-:Y:S01]  /*a950*/  IMAD.U32 R0, RZ, RZ, UR43 ;  /* 0x0000002bff007e24 */ /* 0x000fe2000f8e00ff */
[----:B----4-:R-:W-:Y:S01]  /*a960*/  LOP3.LUT R50, R92, 0xffffe000, RZ, 0xc0, !PT ;  /* 0xffffe0005c327812 */ /* 0x010fe200078ec0ff */
[----:B------:R-:W-:Y:S01]  /*a970*/  IMAD.U32 R51, RZ, RZ, UR37 ;  /* 0x00000025ff337e24 */ /* 0x000fe2000f8e00ff */
[----:B------:R-:W-:Y:S01]  /*a980*/  ISETP.NE.AND P0, PT, R117, RZ, PT ;  /* 0x000000ff7500720c */ /* 0x000fe20003f05270 */
[----:B------:R-:W-:Y:S02]  /*a990*/  BSSY.RECONVERGENT B0, `(.L_x_140) ;  /* 0x000009f000007945 */ /* 0x000fe40003800200 */
[----:B------:R-:W-:Y:S05]  /*a9a0*/  @P6 LEA R0, R0, UR48, 0x3 ;  /* 0x0000003000006c11 */ /* 0x000fea000f8e18ff */
[----:B------:R-:W-:Y:S01]  /*a9b0*/  @P6 VIADD R0, R0, 0x50 ;  /* 0x0000005000006836 */ /* 0x000fe20000000000 */
[----:B--2---:R-:W1:Y:S04]  /*a9c0*/  LDTM.x32 R4, tmem[UR4+0xa0] ;  /* 0x0000a004000479ee */ /* 0x004e6800082c0000 */
[----:B------:R-:W-:Y:S01]  /*a9d0*/  @P6 PRMT R51, R51, 0x654, R0 ;  /* 0x0000065433336816 */ /* 0x000fe20000000000 */
[C---:B-1----:R-:W-:Y:S01]  /*a9e0*/  FMUL R0, R46.reuse, R4 ;  /* 0x000000042e007220 */ /* 0x042fe20000400000 */
[C---:B------:R-:W-:Y:S01]  /*a9f0*/  FMUL R3, R46.reuse, R6 ;  /* 0x000000062e037220 */ /* 0x040fe20000400000 */
        /* <DEDUP_REMOVED lines=9> */
[----:B------:R-:W-:Y:S01]  /*aa90*/  FFMA R52, R49, R50, R0 ;  /* 0x0000003231347223 */ /* 0x000fe20000000000 */
[----:B------:R-:W-:Y:S01]  /*aaa0*/  LOP3.LUT R0, R93, 0xffffe000, RZ, 0xc0, !PT ;  /* 0xffffe0005d007812 */ /* 0x000fe200078ec0ff */
[C---:B------:R-:W-:Y:S01]  /*aab0*/  FMUL R2, R46.reuse, R5 ;  /* 0x000000052e027220 */ /* 0x040fe20000400000 */
[----:B------:R-:W-:Y:S01]  /*aac0*/  LOP3.LUT R50, R89, 0xffffe000, RZ, 0xc0, !PT ;  /* 0xffffe00059327812 */ /* 0x000fe200078ec0ff */
[C---:B------:R-:W-:Y:S01]  /*aad0*/  FMUL R22, R46.reuse, R26 ;  /* 0x0000001a2e167220 */ /* 0x040fe20000400000 */
[----:B------:R-:W-:Y:S01]  /*aae0*/  F2FP.TF32.F32.PACK_B R52, R52 ;  /* 0x00000034ff34723e */ /* 0x000fe200024050ff */
[C---:B------:R-:W-:Y:S01]  /*aaf0*/  FMUL R24, R46.reuse, R28 ;  /* 0x0000001c2e187220 */ /* 0x040fe20000400000 */
[C---:B------:R-:W-:Y:S01]  /*ab00*/  FMUL R5, R46.reuse, R9 ;  /* 0x000000092e057220 */ /* 0x040fe20000400000 */
[C---:B------:R-:W-:Y:S01]  /*ab10*/  FMUL R26, R46.reuse, R30 ;  /* 0x0000001e2e1a7220 */ /* 0x040fe20000400000 */
[----:B------:R-:W-:Y:S01]  /*ab20*/  FMUL R28, R46, R32 ;  /* 0x000000202e1c7220 */ /* 0x000fe20000400000 */
[----:B------:R-:W-:Y:S01]  /*ab30*/  LOP3.LUT R32, R94, 0xffffe000, RZ, 0xc0, !PT ;  /* 0xffffe0005e207812 */ /* 0x000fe200078ec0ff */
[C---:B------:R-:W-:Y:S01]  /*ab40*/  FMUL R9, R46.reuse, R13 ;  /* 0x0000000d2e097220 */ /* 0x040fe20000400000 */
[C---:B------:R-:W-:Y:S01]  /*ab50*/  FMUL R30, R46.reuse, R34 ;  /* 0x000000222e1e7220 */ /* 0x040fe20000400000 */
[----:B------:R-:W-:Y:S01]  /*ab60*/  LOP3.LUT R34, R95, 0xffffe000, RZ, 0xc0, !PT ;  /* 0xffffe0005f227812 */ /* 0x000fe200078ec0ff */
[C---:B------:R-:W-:Y:S01]  /*ab70*/  FMUL R13, R46.reuse, R17 ;  /* 0x000000112e0d7220 */ /* 0x040fe20000400000 */
[C---:B------:R-:W-:Y:S01]  /*ab80*/  FMUL R7, R46.reuse, R7 ;  /* 0x000000072e077220 */ /* 0x040fe20000400000 */
[C---:B------:R-:W-:Y:S01]  /*ab90*/  FMUL R17, R46.reuse, R21 ;  /* 0x000000152e117220 */ /* 0x040fe20000400000 */
[----:B------:R-:W-:Y:S01]  /*aba0*/  FMUL R21, R46, R25 ;  /* 0x000000192e157220 */ /* 0x000fe20000400000 */
[----:B------:R-:W-:Y:S01]  /*abb0*/  FFMA R53, R49, R0, R2 ;  /* 0x0000000031357223 */ /* 0x000fe20000000002 */
[----:B------:R-:W-:Y:S01]  /*abc0*/  LOP3.LUT R0, R90, 0xffffe000, RZ, 0xc0, !PT ;  /* 0xffffe0005a007812 */ /* 0x000fe200078ec0ff */
[C---:B------:R-:W-:Y:S01]  /*abd0*/  FMUL R25, R46.reuse, R29 ;  /* 0x0000001d2e197220 */ /* 0x040fe20000400000 */
[----:B------:R-:W-:Y:S01]  /*abe0*/  LOP3.LUT R2, R91, 0xffffe000, RZ, 0xc0, !PT ;  /* 0xffffe0005b027812 */ /* 0x000fe200078ec0ff */
[C---:B------:R-:W-:Y:S01]  /*abf0*/  FFMA R54, R49.reuse, R32, R3 ;  /* 0x0000002031367223 */ /* 0x040fe20000000003 */
[----:B------:R-:W-:Y:S01]  /*ac00*/  F2FP.TF32.F32.PACK_B R53, R53 ;  /* 0x00000035ff35723e */ /* 0x000fe200024050ff */
[----:B------:R-:W-:Y:S01]  /*ac10*/  FMUL R29, R46, R33 ;  /* 0x000000212e1d7220 */ /* 0x000fe20000400000 */
[----:B------:R-:W-:Y:S01]  /*ac20*/  LOP3.LUT R33, R88, 0xffffe000, RZ, 0xc0, !PT ;  /* 0xffffe00058217812 */ /* 0x000fe200078ec0ff */
[C---:B------:R-:W-:Y:S01]  /*ac30*/  FFMA R55, R49.reuse, R34, R7 ;  /* 0x0000002231377223 */ /* 0x040fe20000000007 */
[----:B------:R-:W-:Y:S01]  /*ac40*/  F2FP.TF32.F32.PACK_B R54, R54 ;  /* 0x00000036ff36723e */ /* 0x000fe200024050ff */
[----:B------:R-:W-:Y:S01]  /*ac50*/  FMUL R11, R46, R11 ;  /* 0x0000000b2e0b7220 */ /* 0x000fe20000400000 */
[----:B------:R-:W-:Y:S01]  /*ac60*/  LOP3.LUT R3, R84, 0xffffe000, RZ, 0xc0, !PT ;  /* 0xffffe00054037812 */ /* 0x000fe200078ec0ff */
[C---:B------:R-:W-:Y:S01]  /*ac70*/  FFMA R4, R49.reuse, R33, R4 ;  /* 0x0000002131047223 */ /* 0x040fe20000000004 */
[----:B------:R-:W-:Y:S01]  /*ac80*/  F2FP.TF32.F32.PACK_B R55, R55 ;  /* 0x00000037ff37723e */ /* 0x000fe200024050ff */
[----:B------:R-:W-:Y:S01]  /*ac90*/  FFMA R5, R49, R50, R5 ;  /* 0x0000003231057223 */ /* 0x000fe20000000005 */
[----:B------:R-:W-:Y:S01]  /*aca0*/  LOP3.LUT R32, R85, 0xffffe000, RZ, 0xc0, !PT ;  /* 0xffffe00055207812 */ /* 0x000fe200078ec0ff */
[C---:B------:R-:W-:Y:S01]  /*acb0*/  FFMA R6, R49.reuse, R0, R6 ;  /* 0x0000000031067223 */ /* 0x040fe20000000006 */
[----:B------:R-:W-:Y:S01]  /*acc0*/  F2FP.TF32.F32.PACK_B R4, R4 ;  /* 0x00000004ff04723e */ /* 0x000fe200024050ff */
[C---:B------:R-:W-:Y:S01]  /*acd0*/  FFMA R7, R49.reuse, R2, R11 ;  /* 0x0000000231077223 */ /* 0x040fe2000000000b */
[----:B------:R-:W-:Y:S01]  /*ace0*/  F2FP.TF32.F32.PACK_B R5, R5 ;  /* 0x00000005ff05723e */ /* 0x000fe200024050ff */
[----:B------:R-:W-:Y:S01]  /*acf0*/  STS.128 [R129+UR48+0x4400], R52 ;  /* 0x0044003481007988 */ /* 0x000fe20008000c30 */
[----:B------:R-:W-:Y:S01]  /*ad00*/  F2FP.TF32.F32.PACK_B R6, R6 ;  /* 0x00000006ff06723e */ /* 0x000fe200024050ff */
[C---:B------:R-:W-:Y:S01]  /*ad10*/  FFMA R8, R49.reuse, R3, R8 ;  /* 0x0000000331087223 */ /* 0x040fe20000000008 */
[----:B------:R-:W-:Y:S01]  /*ad20*/  F2FP.TF32.F32.PACK_B R7, R7 ;  /* 0x00000007ff07723e */ /* 0x000fe200024050ff */
[----:B------:R-:W-:Y:S01]  /*ad30*/  FFMA R9, R49, R32, R9 ;  /* 0x0000002031097223 */ /* 0x000fe20000000009 */
[----:B------:R-:W-:Y:S01]  /*ad40*/  LOP3.LUT R33, R86, 0xffffe000, RZ, 0xc0, !PT ;  /* 0xffffe00056217812 */ /* 0x000fe200078ec0ff */
[----:B------:R-:W-:Y:S01]  /*ad50*/  FMUL R15, R46, R15 ;  /* 0x0000000f2e0f7220 */ /* 0x000fe20000400000 */
[----:B------:R-:W-:Y:S01]  /*ad60*/  LOP3.LUT R0, R87, 0xffffe000, RZ, 0xc0, !PT ;  /* 0xffffe00057007812 */ /* 0x000fe200078ec0ff */
[----:B------:R1:W-:Y:S01]  /*ad70*/  STS.128 [R128+0x4400], R4 ;  /* 0x0044000480007388 */ /* 0x0003e20000000c00 */
[----:B------:R-:W-:Y:S01]  /*ad80*/  LOP3.LUT R3, R80, 0xffffe000, RZ, 0xc0, !PT ;  /* 0xffffe00050037812 */ /* 0x000fe200078ec0ff */
[----:B------:R-:W-:Y:S01]  /*ad90*/  FFMA R10, R49, R33, R10 ;  /* 0x00000021310a7223 */ /* 0x000fe2000000000a */
[----:B------:R-:W-:Y:S01]  /*ada0*/  LOP3.LUT R2, R81, 0xffffe000, RZ, 0xc0, !PT ;  /* 0xffffe00051027812 */ /* 0x000fe200078ec0ff */
[C---:B------:R-:W-:Y:S01]  /*adb0*/  FFMA R11, R49.reuse, R0, R15 ;  /* 0x00000000310b7223 */ /* 0x040fe2000000000f */
[----:B------:R-:W-:Y:S01]  /*adc0*/  LOP3.LUT R33, R82, 0xffffe000, RZ, 0xc0, !PT ;  /* 0xffffe00052217812 */ /* 0x000fe200078ec0ff */
[----:B------:R-:W-:Y:S01]  /*add0*/  FFMA R12, R49, R3, R12 ;  /* 0x00000003310c7223 */ /* 0x000fe2000000000c */
[----:B------:R-:W-:Y:S01]  /*ade0*/  LOP3.LUT R32, R83, 0xffffe000, RZ, 0xc0, !PT ;  /* 0xffffe00053207812 */ /* 0x000fe200078ec0ff */
[C---:B------:R-:W-:Y:S01]  /*adf0*/  FFMA R13, R49.reuse, R2, R13 ;  /* 0x00000002310d7223 */ /* 0x040fe2000000000d */
[----:B------:R-:W-:Y:S01]  /*ae00*/  LOP3.LUT R0, R64, 0xffffe000, RZ, 0xc0, !PT ;  /* 0xffffe00040007812 */ /* 0x000fe200078ec0ff */
[C---:B------:R-:W-:Y:S01]  /*ae10*/  FMUL R19, R46.reuse, R19 ;  /* 0x000000132e137220 */ /* 0x040fe20000400000 */
[----:B------:R-:W-:Y:S01]  /*ae20*/  F2FP.TF32.F32.PACK_B R8, R8 ;  /* 0x00000008ff08723e */ /* 0x000fe200024050ff */
[C---:B------:R-:W-:Y:S01]  /*ae30*/  FFMA R14, R49.reuse, R33, R14 ;  /* 0x00000021310e7223 */ /* 0x040fe2000000000e */
[----:B------:R-:W-:Y:S01]  /*ae40*/  F2FP.TF32.F32.PACK_B R9, R9 ;  /* 0x00000009ff09723e */ /* 0x000fe200024050ff */
[C---:B------:R-:W-:Y:S01]  /*ae50*/  FFMA R15, R49.reuse, R32, R19 ;  /* 0x00000020310f7223 */ /* 0x040fe20000000013 */
[----:B------:R-:W-:Y:S01]  /*ae60*/  F2FP.TF32.F32.PACK_B R10, R10 ;  /* 0x0000000aff0a723e */ /* 0x000fe200024050ff */
[----:B------:R-:W-:Y:S01]  /*ae70*/  FFMA R16, R49, R0, R16 ;  /* 0x0000000031107223 */ /* 0x000fe20000000010 */
[----:B------:R-:W-:Y:S01]  /*ae80*/  F2FP.TF32.F32.PACK_B R11, R11 ;  /* 0x0000000bff0b723e */ /* 0x000fe200024050ff */
[C---:B------:R-:W-:Y:S01]  /*ae90*/  FMUL R23, R46.reuse, R23 ;  /* 0x000000172e177220 */ /* 0x040fe20000400000 */
[----:B------:R-:W-:Y:S01]  /*aea0*/  LOP3.LUT R0, R65, 0xffffe000, RZ, 0xc0, !PT ;  /* 0xffffe00041007812 */ /* 0x000fe200078ec0ff */
[----:B------:R-:W-:Y:S01]  /*aeb0*/  FMUL R27, R46, R27 ;  /* 0x0000001b2e1b7220 */ /* 0x000fe20000400000 */
[----:B------:R-:W-:Y:S01]  /*aec0*/  LOP3.LUT R3, R66, 0xffffe000, RZ, 0xc0, !PT ;  /* 0xffffe00042037812 */ /* 0x000fe200078ec0ff */
[----:B------:R2:W-:Y:S01]  /*aed0*/  STS.128 [R127+0x4400], R8 ;  /* 0x004400087f007388 */ /* 0x0005e20000000c00 */
[----:B------:R-:W-:Y:S01]  /*aee0*/  LOP3.LUT R2, R67, 0xffffe000, RZ, 0xc0, !PT ;  /* 0xffffe00043027812 */ /* 0x000fe200078ec0ff */
[C---:B------:R-:W-:Y:S01]  /*aef0*/  FFMA R17, R49.reuse, R0, R17 ;  /* 0x0000000031117223 */ /* 0x040fe20000000011 */
[----:B------:R-:W-:Y:S01]  /*af00*/  F2FP.TF32.F32.PACK_B R12, R12 ;  /* 0x0000000cff0c723e */ /* 0x000fe200024050ff */
[C---:B------:R-:W-:Y:S01]  /*af10*/  FFMA R18, R49.reuse, R3, R18 ;  /* 0x0000000331127223 */ /* 0x040fe20000000012 */
[----:B------:R-:W-:Y:S01]  /*af20*/  F2FP.TF32.F32.PACK_B R13, R13 ;  /* 0x0000000dff0d723e */ /* 0x000fe200024050ff */
[----:B------:R-:W-:Y:S01]  /*af30*/  FFMA R19, R49, R2, R23 ;  /* 0x0000000231137223 */ /* 0x000fe20000000017 */
[----:B------:R-:W-:Y:S01]  /*af40*/  F2FP.TF32.F32.PACK_B R14, R14 ;  /* 0x0000000eff0e723e */ /* 0x000fe200024050ff */
[C---:B------:R-:W-:Y:S01]  /*af50*/  FMUL R31, R46.reuse, R31 ;  /* 0x0000001f2e1f7220 */ /* 0x040fe20000400000 */
[----:B------:R-:W-:Y:S01]  /*af60*/  F2FP.TF32.F32.PACK_B R15, R15 ;  /* 0x0000000fff0f723e */ /* 0x000fe200024050ff */
[----:B------:R-:W-:Y:S01]  /*af70*/  FMUL R35, R46, R35 ;  /* 0x000000232e237220 */ /* 0x000fe20000400000 */
[----:B------:R-:W-:Y:S02]  /*af80*/  LOP3.LUT R33, R68, 0xffffe000, RZ, 0xc0, !PT ;  /* 0xffffe00044217812 */ /* 0x000fe400078ec0ff */
[----:B------:R-:W-:Y:S01]  /*af90*/  LOP3.LUT R32, R69, 0xffffe000, RZ, 0xc0, !PT ;  /* 0xffffe00045207812 */ /* 0x000fe200078ec0ff */
[----:B------:R2:W-:Y:S01]  /*afa0*/  STS.128 [R125+0x4400], R12 ;  /* 0x0044000c7d007388 */ /* 0x0005e20000000c00 */
[----:B------:R-:W-:Y:S01]  /*afb0*/  LOP3.LUT R0, R70, 0xffffe000, RZ, 0xc0, !PT ;  /* 0xffffe00046007812 */ /* 0x000fe200078ec0ff */
[----:B------:R-:W-:Y:S01]  /*afc0*/  FFMA R20, R49, R33, R20 ;  /* 0x0000002131147223 */ /* 0x000fe20000000014 */
[----:B------:R-:W-:Y:S01]  /*afd0*/  LOP3.LUT R2, R71, 0xffffe000, RZ, 0xc0, !PT ;  /* 0xffffe00047027812 */ /* 0x000fe200078ec0ff */
[C---:B------:R-:W-:Y:S01]  /*afe0*/  FFMA R21, R49.reuse, R32, R21 ;  /* 0x0000002031157223 */ /* 0x040fe20000000015 */
[----:B------:R-:W-:Y:S01]  /*aff0*/  F2FP.TF32.F32.PACK_B R16, R16 ;  /* 0x00000010ff10723e */ /* 0x000fe200024050ff */
[C---:B------:R-:W-:Y:S01]  /*b000*/  FFMA R22, R49.reuse, R0, R22 ;  /* 0x0000000031167223 */ /* 0x040fe20000000016 */
[----:B------:R-:W-:Y:S01]  /*b010*/  F2FP.TF32.F32.PACK_B R17, R17 ;  /* 0x00000011ff11723e */ /* 0x000fe200024050ff */
[----:B------:R-:W-:Y:S01]  /*b020*/  FFMA R23, R49, R2, R27 ;  /* 0x0000000231177223 */ /* 0x000fe2000000001b */
[----:B------:R-:W-:Y:S02]  /*b030*/  F2FP.TF32.F32.PACK_B R18, R18 ;  /* 0x00000012ff12723e */ /* 0x000fe400024050ff */
[----:B------:R-:W-:Y:S02]  /*b040*/  F2FP.TF32.F32.PACK_B R19, R19 ;  /* 0x00000013ff13723e */ /* 0x000fe400024050ff */
[----:B------:R-:W-:Y:S02]  /*b050*/  LOP3.LUT R3, R72, 0xffffe000, RZ, 0xc0, !PT ;  /* 0xffffe00048037812 */ /* 0x000fe400078ec0ff */
[----:B-1----:R-:W-:Y:S01]  /*b060*/  LOP3.LUT R4, R73, 0xffffe000, RZ, 0xc0, !PT ;  /* 0xffffe00049047812 */ /* 0x002fe200078ec0ff */
        /* <DEDUP_REMOVED lines=48> */
[----:B-1----:R-:W-:Y:S04]  /*b370*/  DEPBAR.LE SB0, 0x1 ;  /* 0x000080400000791a */ /* 0x002fe80000000000 */
.L_x_141:
[----:B------:R-:W-:Y:S05]  /*b380*/  BSYNC.RECONVERGENT B0 ;  /* 0x0000000000007941 */ /* 0x000fea0003800200 */
.L_x_140:
        /* <DEDUP_REMOVED lines=12> */
[----:B------:R-:W-:Y:S05]  /*b450*/  @P1 IMAD R5, R62, 0x4000, R129 ;  /* 0x000040003e051824 */ /* 0x000fea00078e0281 */
        /* <DEDUP_REMOVED lines=8> */
.L_x_145:
[----:B------:R-:W-:Y:S05]  /*b4e0*/  BSYNC B0 ;  /* 0x0000000000007941 */ /* 0x000fea0003800000 */
.L_x_144:
[----:B------:R-:W-:Y:S01]  /*b4f0*/  ISETP.NE.AND P0, PT, R132, RZ, PT ;  /* 0x000000ff8400720c */ /* 0x000fe20003f05270 */
[----:B------:R-:W-:Y:S11]  /*b500*/  VIADD R62, R62, 0x1 ;  /* 0x000000013e3e7836 */ /* 0x000ff60000000000 */
[----:B------:R-:W-:Y:S01]  /*b510*/  @!UPT UIADD3 URZ, UPT, UPT, URZ, URZ, URZ ;  /* 0x000000fffffff290 */ /* 0x000fe2000fffe0ff */
[----:B------:R4:W3:Y:S01]  /*b520*/  @P0 LDS.128 R92, [R5+UR48+0x400] ;  /* 0x00040030055c0984 */ /* 0x0008e20008000c00 */
[----:B-1----:R-:W-:Y:S02]  /*b530*/  @P0 IMAD.IADD R0, R63, 0x1, R2 ;  /* 0x000000013f000824 */ /* 0x002fe400078e0202 */
[C---:B------:R-:W-:Y:S01]  /*b540*/  @P0 IMAD.IADD R6, R131.reuse, 0x1, R4 ;  /* 0x0000000183060824 */ /* 0x040fe200078e0204 */
[----:B------:R4:W1:Y:S01]  /*b550*/  @P0 LDS.128 R88, [R3+0x400] ;  /* 0x0004000003580984 */ /* 0x0008620000000c00 */
[C---:B------:R-:W-:Y:S02]  /*b560*/  @P0 IMAD.IADD R7, R131.reuse, 0x1, R2 ;  /* 0x0000000183070824 */ /* 0x040fe400078e0202 */
[----:B--2---:R-:W-:Y:S01]  /*b570*/  @P0 IMAD.IADD R8, R131, 0x1, R0 ;  /* 0x0000000183080824 */ /* 0x004fe200078e0200 */
[----:B------:R4:W2:Y:S04]  /*b580*/  @P0 LDS.128 R84, [R4+0x400] ;  /* 0x0004000004540984 */ /* 0x0008a80000000c00 */
[----:B------:R4:W1:Y:S04]  /*b590*/  @P0 LDS.128 R80, [R6+0x400] ;  /* 0x0004000006500984 */ /* 0x0008680000000c00 */
[----:B------:R4:W1:Y:S04]  /*b5a0*/  @P0 LDS.128 R64, [R2+0x400] ;  /* 0x0004000002400984 */ /* 0x0008680000000c00 */
[----:B------:R4:W1:Y:S04]  /*b5b0*/  @P0 LDS.128 R68, [R7+0x400] ;  /* 0x0004000007440984 */ /* 0x0008680000000c00 */
[----:B------:R4:W1:Y:S04]  /*b5c0*/  @P0 LDS.128 R72, [R0+0x400] ;  /* 0x0004000000480984 */ /* 0x0008680000000c00 */
[----:B------:R4:W1:Y:S01]  /*b5d0*/  @P0 LDS.128 R76, [R8+0x400] ;  /* 0x00040000084c0984 */ /* 0x0008620000000c00 */
[C---:B------:R-:W-:Y:S04]  /*b5e0*/  ISETP.NE.AND P0, PT, R62.reuse, 0x4, PT ;  /* 0x000000043e00780c */ /* 0x040fe80003f05270 */
[----:B------:R-:W-:Y:S02]  /*b5f0*/  SEL R10, RZ, 0x1, P0 ;  /* 0x00000001ff0a7807 */ /* 0x000fe40000000000 */
[----:B------:R-:W-:Y:S02]  /*b600*/  SEL R62, R62, RZ, P0 ;  /* 0x000000ff3e3e7207 */ /* 0x000fe40000000000 */
[----:B------:R-:W-:Y:S02]  /*b610*/  LOP3.LUT R133, R133, R10, RZ, 0x3c, !PT ;  /* 0x0000000a85857212 */ /* 0x000fe400078e3cff */
.L_x_143:
[----:B------:R-:W-:Y:S05]  /*b620*/  BSYNC B1 ;  /* 0x0000000000017941 */ /* 0x000fea0003800000 */
.L_x_142:
[----:B----4-:R-:W-:Y:S05]  /*b630*/  VIADD R3, R48, 0xc0 ;  /* 0x000000c030037836 */ /* 0x010fea0000000000 */
[----:B------:R-:W-:Y:S04]  /*b640*/  SHF.R.U32.HI R3, RZ, 0x15, R3 ;  /* 0x00000015ff037819 */ /* 0x000fe80000011603 */
[----:B------:R-:W-:Y:S11]  /*b650*/  LOP3.LUT P0, RZ, R3, 0x3, R110, 0x48, !PT ;  /* 0x0000000303ff7812 */ /* 0x000ff6000780486e */
[----:B------:R-:W-:Y:S02]  /*b660*/  @!UPT UIADD3 URZ, UPT, UPT, URZ, URZ, URZ ;  /* 0x000000fffffff290 */ /* 0x000fe4000fffe0ff */
[----:B------:R-:W-:Y:S05]  /*b670*/  @!P0 BRA `(.L_x_147) ;  /* 0x0000000000408947 */ /* 0x000fea0003800000 */
[----:B------:R-:W4:Y:S01]  /*b680*/  LDCU.64 UR8, c[0x4][0x70] ;  /* 0x01000e00ff0877ac */ /* 0x000f220008000a00 */
[----:B------:R-:W-:Y:S01]  /*b690*/  MOV R3, 0x0 ;  /* 0x0000000000037802 */ /* 0x000fe20000000f00 */
[----:B--2---:R-:W-:Y:S02]  /*b6a0*/  HFMA2 R12, -RZ, RZ, 0, 5.9604644775390625e-08 ;  /* 0x00000001ff0c7431 */ /* 0x004fe400000001ff */
[----:B------:R-:W-:Y:S02]  /*b6b0*/  IMAD.MOV.U32 R8, RZ, RZ, 0x192 ;  /* 0x00000192ff087424 */ /* 0x000fe400078e00ff */
[----:B------:R-:W-:Y:S01]  /*b6c0*/  IMAD.MOV.U32 R13, RZ, RZ, RZ ;  /* 0x000000ffff0d7224 */ /* 0x000fe200078e00ff */
[----:B------:R-:W2:Y:S01]  /*b6d0*/  LDCU.64 UR6, c[0x4][0x78] ;  /* 0x01000f00ff0677ac */ /* 0x000ea20008000a00 */
[----:B------:R-:W1:Y:S01]  /*b6e0*/  LDC.64 R2, c[0x4][R3] ;  /* 0x0100000003027b82 */ /* 0x000e620000000a00 */
[----:B------:R-:W5:Y:S01]  /*b6f0*/  LDCU.64 UR4, c[0x4][0x10] ;  /* 0x01000200ff0477ac */ /* 0x000f620008000a00 */
[----:B----4-:R-:W-:Y:S01]  /*b700*/  MOV R5, UR9 ;  /* 0x0000000900057c02 */ /* 0x010fe20008000f00 */
[----:B------:R-:W-:Y:S01]  /*b710*/  IMAD.U32 R4, RZ, RZ, UR8 ;  /* 0x00000008ff047e24 */ /* 0x000fe2000f8e00ff */
[----:B--2---:R-:W-:Y:S01]  /*b720*/  MOV R7, UR7 ;  /* 0x0000000700077c02 */ /* 0x004fe20008000f00 */
[----:B------:R-:W-:Y:S01]  /*b730*/  IMAD.U32 R6, RZ, RZ, UR6 ;  /* 0x00000006ff067e24 */ /* 0x000fe2000f8e00ff */
[----:B-----5:R-:W-:Y:S01]  /*b740*/  MOV R11, UR5 ;  /* 0x00000005000b7c02 */ /* 0x020fe20008000f00 */
[----:B------:R-:W-:Y:S02]  /*b750*/  IMAD.U32 R10, RZ, RZ, UR4 ;  /* 0x00000004ff0a7e24 */ /* 0x000fe4000f8e00ff */
[----:B------:R-:W-:Y:S07]  /*b760*/  LEPC R20, `(.L_x_147) ;  /* 0x000000001014794e */ /* 0x000fee0000000000 */
[----:B-1-3--:R-:W-:Y:S05]  /*b770*/  CALL.ABS.NOINC R2 ;  /* 0x0000000002007343 */ /* 0x00afea0003c00000 */
.L_x_147:
[----:B------:R-:W-:Y:S01]  /*b780*/  ISETP.NE.AND P6, PT, R126, RZ, PT ;  /* 0x000000ff7e00720c */ /* 0x000fe20003fc5270 */
[----:B------:R-:W-:Y:S05]  /*b790*/  WARPSYNC.ALL ;  /* 0x0000000000007948 */ /* 0x000fea0003800000 */
[----:B------:R-:W-:Y:S01]  /*b7a0*/  R2UR UR4, R48 ;  /* 0x00000000300472ca */ /* 0x000fe200000e0000 */
[----:B------:R-:W-:Y:S01]  /*b7b0*/  IMAD.U32 R0, RZ, RZ, UR40 ;  /* 0x00000028ff007e24 */ /* 0x000fe2000f8e00ff */
[----:B---3--:R-:W-:Y:S01]  /*b7c0*/  LOP3.LUT R50, R92, 0xffffe000, RZ, 0xc0, !PT ;  /* 0xffffe0005c327812 */ /* 0x008fe200078ec0ff */
[----:B------:R-:W-:Y:S01]  /*b7d0*/  IMAD.U32 R51, RZ, RZ, UR37 ;  /* 0x00000025ff337e24 */ /* 0x000fe2000f8e00ff */
[----:B------:R-:W-:Y:S01]  /*b7e0*/  ISETP.NE.AND P0, PT, R117, RZ, PT ;  /* 0x000000ff7500720c */ /* 0x000fe20003f05270 */
[----:B------:R-:W-:Y:S02]  /*b7f0*/  BSSY.RECONVERGENT B0, `(.L_x_148) ;  /* 0x000009f000007945 */ /* 0x000fe40003800200 */
[----:B------:R-:W-:Y:S05]  /*b800*/  @P6 LEA R0, R0, UR48, 0x3 ;  /* 0x0000003000006c11 */ /* 0x000fea000f8e18ff */
[----:B------:R-:W-:Y:S01]  /*b810*/  @P6 VIADD R0, R0, 0x50 ;  /* 0x0000005000006836 */ /* 0x000fe20000000000 */
[----:B--2---:R-:W2:Y:S04]  /*b820*/  LDTM.x32 R4, tmem[UR4+0xc0] ;  /* 0x0000c004000479ee */ /* 0x004ea800082c0000 */
[----:B------:R-:W-:Y:S01]  /*b830*/  @P6 PRMT R51, R51, 0x654, R0 ;  /* 0x0000065433336816 */ /* 0x000fe20000000000 */
[C---:B--2---:R-:W-:Y:S01]  /*b840*/  FMUL R0, R46.reuse, R4 ;  /* 0x000000042e007220 */ /* 0x044fe20000400000 */
        /* <DEDUP_REMOVED lines=13> */
[----:B-1----:R-:W-:Y:S01]  /*b920*/  LOP3.LUT R50, R89, 0xffffe000, RZ, 0xc0, !PT ;  /* 0xffffe00059327812 */ /* 0x002fe200078ec0ff */
        /* <DEDUP_REMOVED lines=139> */
.L_x_149:
[----:B------:R-:W-:Y:S05]  /*c1e0*/  BSYNC.RECONVERGENT B0 ;  /* 0x0000000000007941 */ /* 0x000fea0003800200 */
.L_x_148:
[----:B------:R-:W-:Y:S01]  /*c1f0*/  BAR.SYNC.DEFER_BLOCKING 0x1, 0x80 ;  /* 0x0042000000007b1d */ /* 0x000fe20000010000 */
[----:B------:R-:W-:Y:S04]  /*c200*/  UIADD3 UR51, UPT, UPT, UR40, 0x1, URZ ;  /* 0x0000000128337890 */ /* 0x000fe8000fffe0ff */
[----:B------:R-:W-:Y:S04]  /*c210*/  UISETP.NE.AND UP0, UPT, UR51, 0x4, UPT ;  /* 0x000000043300788c */ /* 0x000fe8000bf05270 */
[----:B------:R-:W-:Y:S01]  /*c220*/  USEL UR51, UR51, URZ, UP0 ;  /* 0x000000ff33337287 */ /* 0x000fe20008000000 */
[----:B------:R1:W-:Y:S01]  /*c230*/  @P6 SYNCS.ARRIVE.TRANS64.RED.A1T0 RZ, [R51+URZ], RZ ;  /* 0x000000ff33ff69a7 */ /* 0x0003e200081004ff */
[----:B------:R-:W-:Y:S01]  /*c240*/  BSSY B1, `(.L_x_150) ;  /* 0x000001f000017945 */ /* 0x000fe20003800000 */
[----:B------:R-:W3:Y:S02]  /*c250*/  @P6 SYNCS.PHASECHK.TRANS64.TRYWAIT P0, [R0+URZ+0x30], R3 ;  /* 0x00003003000065a7 */ /* 0x000ee400080011ff */
[----:B---3--:R-:W-:Y:S01]  /*c260*/  @P6 SEL R130, RZ, 0x1, !P0 ;  /* 0x00000001ff826807 */ /* 0x008fe20004000000 */
        /* <DEDUP_REMOVED lines=13> */
.L_x_153:
[----:B------:R-:W-:Y:S05]  /*c340*/  BSYNC B0 ;  /* 0x0000000000007941 */ /* 0x000fea0003800000 */
.L_x_152:
[----:B------:R-:W-:Y:S11]  /*c350*/  ISETP.NE.AND P0, PT, R132, RZ, PT ;  /* 0x000000ff8400720c */ /* 0x000ff60003f05270 */
[----:B------:R-:W-:Y:S02]  /*c360*/  @!UPT UIADD3 URZ, UPT, UPT, URZ, URZ, URZ ;  /* 0x000000fffffff290 */ /* 0x000fe4000fffe0ff */
[----:B------:R3:W4:Y:S01]  /*c370*/  @P0 LDS.128 R92, [R62+UR48+0x400] ;  /* 0x000400303e5c0984 */ /* 0x0007220008000c00 */
[----:B-1----:R-:W-:Y:S01]  /*c380*/  @P0 IMAD.IADD R0, R63, 0x1, R4 ;  /* 0x000000013f000824 */ /* 0x002fe200078e0204 */
        /* <DEDUP_REMOVED lines=10> */
.L_x_151:
[----:B------:R-:W-:Y:S05]  /*c430*/  BSYNC B1 ;  /* 0x0000000000017941 */ /* 0x000fea0003800000 */
.L_x_150:
[----:B---3--:R-:W-:Y:S05]  /*c440*/  VIADD R3, R48, 0xe0 ;  /* 0x000000e030037836 */ /* 0x008fea0000000000 */
[----:B------:R-:W-:Y:S04]  /*c450*/  SHF.R.U32.HI R3, RZ, 0x15, R3 ;  /* 0x00000015ff037819 */ /* 0x000fe80000011603 */
[----:B------:R-:W-:Y:S11]  /*c460*/  LOP3.LUT P0, RZ, R3, 0x3, R110, 0x48, !PT ;  /* 0x0000000303ff7812 */ /* 0x000ff6000780486e */
[----:B------:R-:W-:Y:S02]  /*c470*/  @!UPT UIADD3 URZ, UPT, UPT, URZ, URZ, URZ ;  /* 0x000000fffffff290 */ /* 0x000fe4000fffe0ff */
[----:B------:R-:W-:Y:S05]  /*c480*/  @!P0 BRA `(.L_x_155) ;  /* 0x0000000000408947 */ /* 0x000fea0003800000 */
[----:B------:R-:W3:Y:S01]  /*c490*/  LDCU.64 UR8, c[0x4][0x70] ;  /* 0x01000e00ff0877ac */ /* 0x000ee20008000a00 */
[----:B------:R-:W-:Y:S01]  /*c4a0*/  MOV R3, 0x0 ;  /* 0x0000000000037802 */ /* 0x000fe20000000f00 */
[----:B--2---:R-:W-:Y:S02]  /*c4b0*/  HFMA2 R12, -RZ, RZ, 0, 5.9604644775390625e-08 ;  /* 0x00000001ff0c7431 */ /* 0x004fe400000001ff */
[----:B------:R-:W-:Y:S02]  /*c4c0*/  IMAD.MOV.U32 R8, RZ, RZ, 0x192 ;  /* 0x00000192ff087424 */ /* 0x000fe400078e00ff */
[----:B------:R-:W-:Y:S01]  /*c4d0*/  IMAD.MOV.U32 R13, RZ, RZ, RZ ;  /* 0x000000ffff0d7224 */ /* 0x000fe200078e00ff */
[----:B------:R-:W2:Y:S01]  /*c4e0*/  LDCU.64 UR6, c[0x4][0x78] ;  /* 0x01000f00ff0677ac */ /* 0x000ea20008000a00 */
[----:B------:R-:W1:Y:S01]  /*c4f0*/  LDC.64 R2, c[0x4][R3] ;  /* 0x0100000003027b82 */ /* 0x000e620000000a00 */
[----:B------:R-:W5:Y:S01]  /*c500*/  LDCU.64 UR4, c[0x4][0x10] ;  /* 0x01000200ff0477ac */ /* 0x000f620008000a00 */
[----:B---3--:R-:W-:Y:S01]  /*c510*/  MOV R5, UR9 ;  /* 0x0000000900057c02 */ /* 0x008fe20008000f00 */
[----:B------:R-:W-:Y:S01]  /*c520*/  IMAD.U32 R4, RZ, RZ, UR8 ;  /* 0x00000008ff047e24 */ /* 0x000fe2000f8e00ff */
[----:B--2---:R-:W-:Y:S01]  /*c530*/  MOV R7, UR7 ;  /* 0x0000000700077c02 */ /* 0x004fe20008000f00 */
[----:B------:R-:W-:Y:S01]  /*c540*/  IMAD.U32 R6, RZ, RZ, UR6 ;  /* 0x00000006ff067e24 */ /* 0x000fe2000f8e00ff */
[----:B-----5:R-:W-:Y:S01]  /*c550*/  MOV R11, UR5 ;  /* 0x00000005000b7c02 */ /* 0x020fe20008000f00 */
[----:B------:R-:W-:Y:S02]  /*c560*/  IMAD.U32 R10, RZ, RZ, UR4 ;  /* 0x00000004ff0a7e24 */ /* 0x000fe4000f8e00ff */
[----:B------:R-:W-:Y:S07]  /*c570*/  LEPC R20, `(.L_x_155) ;  /* 0x000000001014794e */ /* 0x000fee0000000000 */
[----:B-1--4-:R-:W-:Y:S05]  /*c580*/  CALL.ABS.NOINC R2 ;  /* 0x0000000002007343 */ /* 0x012fea0003c00000 */
.L_x_155:
[----:B------:R-:W-:Y:S01]  /*c590*/  ISETP.NE.AND P0, PT, R117, RZ, PT ;  /* 0x000000ff7500720c */ /* 0x000fe20003f05270 */
[----:B------:R-:W-:Y:S05]  /*c5a0*/  WARPSYNC.ALL ;  /* 0x0000000000007948 */ /* 0x000fea0003800000 */
[----:B------:R-:W-:Y:S01]  /*c5b0*/  R2UR UR4, R48 ;  /* 0x00000000300472ca */ /* 0x000fe200000e0000 */
[----:B------:R-:W-:Y:S01]  /*c5c0*/  BSSY.RECONVERGENT B0, `(.L_x_156) ;  /* 0x00000a0000007945 */ /* 0x000fe20003800200 */
[----:B------:R-:W-:Y:S02]  /*c5d0*/  R2UR UR5, R59 ;  /* 0x000000003b0572ca */ /* 0x000fe400000e0000 */
[----:B----4-:R-:W-:Y:S02]  /*c5e0*/  LOP3.LUT R0, R92, 0xffffe000, RZ, 0xc0, !PT ;  /* 0xffffe0005c007812 */ /* 0x010fe400078ec0ff */
[----:B------:R-:W-:Y:S02]  /*c5f0*/  LOP3.LUT R2, R93, 0xffffe000, RZ, 0xc0, !PT ;  /* 0xffffe0005d027812 */ /* 0x000fe400078ec0ff */
[----:B------:R-:W-:Y:S02]  /*c600*/  LOP3.LUT R3, R94, 0xffffe000, RZ, 0xc0, !PT ;  /* 0xffffe0005e037812 */ /* 0x000fe400078ec0ff */
[----:B------:R-:W-:Y:S02]  /*c610*/  LOP3.LUT R50, R95, 0xffffe000, RZ, 0xc0, !PT ;  /* 0xffffe0005f327812 */ /* 0x000fe400078ec0ff */
[----:B-1----:R-:W-:Y:S01]  /*c620*/  LOP3.LUT R51, R88, 0xffffe000, RZ, 0xc0, !PT ;  /* 0xffffe00058337812 */ /* 0x002fe200078ec0ff */
[----:B--2---:R-:W1:Y:S01]  /*c630*/  LDTM.x32 R4, tmem[UR4+0xe0] ;  /* 0x0000e004000479ee */ /* 0x004e6200082c0000 */
[----:B------:R-:W-:Y:S01]  /*c640*/  LOP3.LUT R52, R89, 0xffffe000, RZ, 0xc0, !PT ;  /* 0xffffe00059347812 */ /* 0x000fe200078ec0ff */
[----:B------:R-:W-:Y:S01]  /*c650*/  UIADD3 UR5, UPT, UPT, UR5, 0xb0, URZ ;  /* 0x000000b005057890 */ /* 0x000fe2000fffe0ff */
[----:B------:R-:W-:Y:S01]  /*c660*/  LOP3.LUT R53, R90, 0xffffe000, RZ, 0xc0, !PT ;  /* 0xffffe0005a357812 */ /* 0x000fe200078ec0ff */
[----:B------:R-:W-:Y:S01]  /*c670*/  NOP ;  /* 0x0000000000007918 */ /* 0x000fe20000000000 */
[----:B------:R-:W-:Y:S01]  /*c680*/  LOP3.LUT R54, R91, 0xffffe000, RZ, 0xc0, !PT ;  /* 0xffffe0005b367812 */ /* 0x000fe200078ec0ff */
[----:B------:R-:W-:Y:S01]  /*c690*/  UPRMT UR5, UR37, 0x654, UR5 ;  /* 0x0000065425057896 */ /* 0x000fe20008000005 */
[----:B------:R-:W-:Y:S02]  /*c6a0*/  LOP3.LUT R55, R84, 0xffffe000, RZ, 0xc0, !PT ;  /* 0xffffe00054377812 */ /* 0x000fe400078ec0ff */
[----:B------:R-:W-:Y:S02]  /*c6b0*/  LOP3.LUT R56, R85, 0xffffe000, RZ, 0xc0, !PT ;  /* 0xffffe00055387812 */ /* 0x000fe400078ec0ff */
[----:B------:R-:W-:Y:S02]  /*c6c0*/  LOP3.LUT R57, R86, 0xffffe000, RZ, 0xc0, !PT ;  /* 0xffffe00056397812 */ /* 0x000fe400078ec0ff */
[----:B------:R-:W-:Y:S02]  /*c6d0*/  LOP3.LUT R58, R87, 0xffffe000, RZ, 0xc0, !PT ;  /* 0xffffe000573a7812 */ /* 0x000fe400078ec0ff */
[----:B------:R-:W-:Y:S01]  /*c6e0*/  LOP3.LUT R59, R80, 0xffffe000, RZ, 0xc0, !PT ;  /* 0xffffe000503b7812 */ /* 0x000fe200078ec0ff */
[----:B-1----:R-:W-:Y:S01]  /*c6f0*/  SYNCS.ARRIVE.TRANS64.RED.A1T0 RZ, [UR5], RZ ;  /* 0x000000ffffff79a7 */ /* 0x002fe20008100405 */
[----:B------:R-:W-:Y:S02]  /*c700*/  LOP3.LUT R60, R81, 0xffffe000, RZ, 0xc0, !PT ;  /* 0xffffe000513c7812 */ /* 0x000fe400078ec0ff */
[----:B------:R-:W-:Y:S02]  /*c710*/  LOP3.LUT R61, R82, 0xffffe000, RZ, 0xc0, !PT ;  /* 0xffffe000523d7812 */ /* 0x000fe400078ec0ff */
[----:B------:R-:W-:Y:S02]  /*c720*/  LOP3.LUT R62, R83, 0xffffe000, RZ, 0xc0, !PT ;  /* 0xffffe000533e7812 */ /* 0x000fe400078ec0ff */
[----:B------:R-:W-:Y:S01]  /*c730*/  LOP3.LUT R63, R64, 0xffffe000, RZ, 0xc0, !PT ;  /* 0xffffe000403f7812 */ /* 0x000fe200078ec0ff */
[C---:B------:R-:W-:Y:S01]  /*c740*/  FMUL R4, R46.reuse, R4 ;  /* 0x000000042e047220 */ /* 0x040fe20000400000 */
[----:B------:R-:W-:Y:S01]  /*c750*/  LOP3.LUT R64, R65, 0xffffe000, RZ, 0xc0, !PT ;  /* 0xffffe00041407812 */ /* 0x000fe200078ec0ff */
[----:B------:R-:W-:Y:S01]  /*c760*/  FMUL R5, R46, R5 ;  /* 0x000000052e057220 */ /* 0x000fe20000400000 */
[----:B------:R-:W-:Y:S01]  /*c770*/  LOP3.LUT R65, R66, 0xffffe000, RZ, 0xc0, !PT ;  /* 0xffffe00042417812 */ /* 0x000fe200078ec0ff */
[C---:B------:R-:W-:Y:S01]  /*c780*/  FMUL R6, R46.reuse, R6 ;  /* 0x000000062e067220 */ /* 0x040fe20000400000 */
[----:B------:R-:W-:Y:S01]  /*c790*/  LOP3.LUT R66, R67, 0xffffe000, RZ, 0xc0, !PT ;  /* 0xffffe00043427812 */ /* 0x000fe200078ec0ff */
[----:B------:R-:W-:Y:S01]  /*c7a0*/  FMUL R7, R46, R7 ;  /* 0x000000072e077220 */ /* 0x000fe20000400000 */
[----:B------:R-:W-:Y:S01]  /*c7b0*/  LOP3.LUT R67, R68, 0xffffe000, RZ, 0xc0, !PT ;  /* 0xffffe00044437812 */ /* 0x000fe200078ec0ff */
[----:B------:R-:W-:Y:S01]  /*c7c0*/  FFMA R4, R49, R0, R4 ;  /* 0x0000000031047223 */ /* 0x000fe20000000004 */
[----:B------:R-:W-:Y:S01]  /*c7d0*/  LOP3.LUT R68, R69, 0xffffe000, RZ, 0xc0, !PT ;  /* 0xffffe00045447812 */ /* 0x000fe200078ec0ff */
[C---:B------:R-:W-:Y:S01]  /*c7e0*/  FFMA R5, R49.reuse, R2, R5 ;  /* 0x0000000231057223 */ /* 0x040fe20000000005 */
[----:B------:R-:W-:Y:S01]  /*c7f0*/  LOP3.LUT R69, R70, 0xffffe000, RZ, 0xc0, !PT ;  /* 0xffffe00046457812 */ /* 0x000fe200078ec0ff */
[C---:B------:R-:W-:Y:S01]  /*c800*/  FFMA R6, R49.reuse, R3, R6 ;  /* 0x0000000331067223 */ /* 0x040fe20000000006 */
[----:B------:R-:W-:Y:S01]  /*c810*/  F2FP.TF32.F32.PACK_B R4, R4 ;  /* 0x00000004ff04723e */ /* 0x000fe200024050ff */
[C---:B------:R-:W-:Y:S01]  /*c820*/  FFMA R7, R49.reuse, R50, R7 ;  /* 0x0000003231077223 */ /* 0x040fe20000000007 */
[----:B------:R-:W-:Y:S01]  /*c830*/  F2FP.TF32.F32.PACK_B R5, R5 ;  /* 0x00000005ff05723e */ /* 0x000fe200024050ff */
        /* <DEDUP_REMOVED lines=9> */
[C---:B------:R-:W-:Y:S01]  /*c8d0*/  FFMA R11, R49.reuse, R54, R11 ;  /* 0x00000036310b7223 */ /* 0x040fe2000000000b */
[----:B------:R1:W-:Y:S01]  /*c8e0*/  STS.128 [R129+UR48+0xc400], R4 ;  /* 0x00c4000481007988 */ /* 0x0003e20008000c30 */
[----:B------:R-:W-:Y:S01]  /*c8f0*/  F2FP.TF32.F32.PACK_B R8, R8 ;  /* 0x00000008ff08723e */ /* 0x000fe200024050ff */
[C---:B------:R-:W-:Y:S01]  /*c900*/  FMUL R12, R46.reuse, R12 ;  /* 0x0000000c2e0c7220 */ /* 0x040fe20000400000 */
[----:B------:R-:W-:Y:S01]  /*c910*/  F2FP.TF32.F32.PACK_B R9, R9 ;  /* 0x00000009ff09723e */ /* 0x000fe200024050ff */
[C---:B------:R-:W-:Y:S01]  /*c920*/  FMUL R13, R46.reuse, R13 ;  /* 0x0000000d2e0d7220 */ /* 0x040fe20000400000 */
[----:B------:R-:W-:Y:S01]  /*c930*/  F2FP.TF32.F32.PACK_B R10, R10 ;  /* 0x0000000aff0a723e */ /* 0x000fe200024050ff */
[C---:B------:R-:W-:Y:S01]  /*c940*/  FMUL R14, R46.reuse, R14 ;  /* 0x0000000e2e0e7220 */ /* 0x040fe20000400000 */
[C---:B------:R-:W-:Y:S01]  /*c950*/  FMUL R15, R46.reuse, R15 ;  /* 0x0000000f2e0f7220 */ /* 0x040fe20000400000 */
[----:B------:R-:W-:Y:S01]  /*c960*/  F2FP.TF32.F32.PACK_B R11, R11 ;  /* 0x0000000bff0b723e */ /* 0x000fe200024050ff */
[C---:B------:R-:W-:Y:S01]  /*c970*/  FFMA R12, R49.reuse, R55, R12 ;  /* 0x00000037310c7223 */ /* 0x040fe2000000000c */
[C---:B------:R-:W-:Y:S01]  /*c980*/  FFMA R13, R49.reuse, R56, R13 ;  /* 0x00000038310d7223 */ /* 0x040fe2000000000d */
[C---:B------:R-:W-:Y:S01]  /*c990*/  FFMA R14, R49.reuse, R57, R14 ;  /* 0x00000039310e7223 */ /* 0x040fe2000000000e */
[C---:B------:R-:W-:Y:S01]  /*c9a0*/  FFMA R15, R49.reuse, R58, R15 ;  /* 0x0000003a310f7223 */ /* 0x040fe2000000000f */
[----:B------:R1:W-:Y:S01]  /*c9b0*/  STS.128 [R128+0xc400], R8 ;  /* 0x00c4000880007388 */ /* 0x0003e20000000c00 */
        /* <DEDUP_REMOVED lines=27> */
[C---:B------:R-:W-:Y:S01]  /*cb70*/  FMUL R24, R46.reuse, R24 ;  /* 0x000000182e187220 */ /* 0x040fe20000400000 */
[----:B------:R-:W-:Y:S01]  /*cb80*/  F2FP.TF32.F32.PACK_B R20, R20 ;  /* 0x00000014ff14723e */ /* 0x000fe200024050ff */
[C---:B------:R-:W-:Y:S01]  /*cb90*/  FMUL R25, R46.reuse, R25 ;  /* 0x000000192e197220 */ /* 0x040fe20000400000 */
[----:B------:R-:W-:Y:S01]  /*cba0*/  F2FP.TF32.F32.PACK_B R21, R21 ;  /* 0x00000015ff15723e */ /* 0x000fe200024050ff */
[C---:B------:R-:W-:Y:S01]  /*cbb0*/  FMUL R26, R46.reuse, R26 ;  /* 0x0000001a2e1a7220 */ /* 0x040fe20000400000 */
[----:B------:R-:W-:Y:S01]  /*cbc0*/  FMUL R27, R46, R27 ;  /* 0x0000001b2e1b7220 */ /* 0x000fe20000400000 */
[----:B------:R-:W-:Y:S01]  /*cbd0*/  F2FP.TF32.F32.PACK_B R22, R22 ;  /* 0x00000016ff16723e */ /* 0x000fe200024050ff */
[C---:B------:R-:W-:Y:S01]  /*cbe0*/  FFMA R24, R49.reuse, R67, R24 ;  /* 0x0000004331187223 */ /* 0x040fe20000000018 */
[----:B------:R-:W-:Y:S01]  /*cbf0*/  F2FP.TF32.F32.PACK_B R23, R23 ;  /* 0x00000017ff17723e */ /* 0x000fe200024050ff */
[C---:B------:R-:W-:Y:S01]  /*cc00*/  FFMA R25, R49.reuse, R68, R25 ;  /* 0x0000004431197223 */ /* 0x040fe20000000019 */
[C---:B------:R-:W-:Y:S01]  /*cc10*/  FFMA R26, R49.reuse, R69, R26 ;  /* 0x00000045311a7223 */ /* 0x040fe2000000001a */
[----:B------:R-:W-:Y:S01]  /*cc20*/  FFMA R27, R49, R70, R27 ;  /* 0x00000046311b7223 */ /* 0x000fe2000000001b */
[----:B------:R-:W-:Y:S01]  /*cc30*/  LOP3.LUT R71, R72, 0xffffe000, RZ, 0xc0, !PT ;  /* 0xffffe00048477812 */ /* 0x000fe200078ec0ff */
        /* <DEDUP_REMOVED lines=56> */
.L_x_157:
[----:B------:R-:W-:Y:S05]  /*cfc0*/  BSYNC.RECONVERGENT B0 ;  /* 0x0000000000007941 */ /* 0x000fea0003800200 */
.L_x_156:
[----:B------:R-:W-:Y:S01]  /*cfd0*/  BAR.SYNC.DEFER_BLOCKING 0x1, 0x80 ;  /* 0x0042000000007b1d */ /* 0x000fe20000010000 */
[----:B------:R-:W-:Y:S01]  /*cfe0*/  UISETP.NE.AND UP0, UPT, UR49, -0x8, UPT ;  /* 0xfffffff83100788c */ /* 0x000fe2000bf05270 */
[----:B------:R-:W-:Y:S08]  /*cff0*/  IADD3 R44, PT, PT, R44, 0x1, RZ ;  /* 0x000000012c2c7810 */ /* 0x000ff00007ffe0ff */
[----:B------:R-:W-:Y:S05]  /*d000*/  BRA.U !UP0, `(.L_x_158) ;  /* 0x0000000108287547 */ /* 0x000fea000b800000 */
[----:B------:R-:W-:Y:S01]  /*d010*/  ISETP.NE.AND P0, PT, R126, RZ, PT ;  /* 0x000000ff7e00720c */ /* 0x000fe20003f05270 */
[----:B------:R-:W-:Y:S01]  /*d020*/  IMAD.U32 R3, RZ, RZ, UR51 ;  /* 0x00000033ff037e24 */ /* 0x000fe2000f8e00ff */
[----:B------:R-:W-:Y:S01]  /*d030*/  UIADD3 UR51, UPT, UPT, UR51, 0x1, URZ ;  /* 0x0000000133337890 */ /* 0x000fe2000fffe0ff */
[----:B------:R-:W-:Y:S03]  /*d040*/  IMAD.U32 R0, RZ, RZ, UR37 ;  /* 0x00000025ff007e24 */ /* 0x000fe6000f8e00ff */
[----:B------:R-:W-:Y:S04]  /*d050*/  UISETP.NE.AND UP0, UPT, UR51, 0x4, UPT ;  /* 0x000000043300788c */ /* 0x000fe8000bf05270 */
[----:B------:R-:W-:Y:S03]  /*d060*/  USEL UR51, UR51, URZ, UP0 ;  /* 0x000000ff33337287 */ /* 0x000fe60008000000 */
[----:B------:R-:W-:Y:S05]  /*d070*/  @P0 LEA R3, R3, UR48, 0x3 ;  /* 0x0000003003030c11 */ /* 0x000fea000f8e18ff */
[----:B------:R-:W-:Y:S05]  /*d080*/  @P0 VIADD R3, R3, 0x50 ;  /* 0x0000005003030836 */ /* 0x000fea0000000000 */
[----:B------:R-:W-:Y:S04]  /*d090*/  @P0 PRMT R0, R0, 0x654, R3 ;  /* 0x0000065400000816 */ /* 0x000fe80000000003 */
[----:B------:R2:W-:Y:S03]  /*d0a0*/  @P0 SYNCS.ARRIVE.TRANS64.RED.A1T0 RZ, [R0+URZ], RZ ;  /* 0x000000ff00ff09a7 */ /* 0x0005e600081004ff */
.L_x_158:
[----:B------:R-:W-:Y:S01]  /*d0b0*/  ISETP.NE.AND P2, PT, R118, RZ, PT ;  /* 0x000000ff7600720c */ /* 0x000fe20003f45270 */
[----:B------:R-:W-:Y:S01]  /*d0c0*/  UIADD3 UR49, UPT, UPT, UR49, 0x8, URZ ;  /* 0x0000000831317890 */ /* 0x000fe2000fffe0ff */
[----:B------:R-:W-:Y:S01]  /*d0d0*/  ISETP.NE.AND P0, PT, R120, 0x2, PT ;  /* 0x000000027800780c */ /* 0x000fe20003f05270 */
[----:B-1----:R-:W-:Y:S01]  /*d0e0*/  IMAD.IADD R20, R43, 0x1, R102 ;  /* 0x000000012b147824 */ /* 0x002fe200078e0266 */
[----:B------:R-:W-:Y:S01]  /*d0f0*/  ISETP.NE.AND P1, PT, R44, 0x2, PT ;  /* 0x000000022c00780c */ /* 0x000fe20003f25270 */
[----:B------:R-:W-:Y:S01]  /*d100*/  IMAD.IADD R21, R45, 0x1, R104 ;  /* 0x000000012d157824 */ /* 0x000fe200078e0268 */
[----:B--2---:R-:W-:Y:S02]  /*d110*/  SEL R0, RZ, 0x1, P0 ;  /* 0x00000001ff007807 */ /* 0x004fe40000000000 */
[----:B------:R-:W-:Y:S02]  /*d120*/  SEL R3, RZ, 0x1, P1 ;  /* 0x00000001ff037807 */ /* 0x000fe40000800000 */
[----:B------:R-:W-:Y:S02]  /*d130*/  LOP3.LUT R113, R113, R0, RZ, 0x3c, !PT ;  /* 0x0000000071717212 */ /* 0x000fe400078e3cff */
[----:B------:R-:W-:Y:S02]  /*d140*/  LOP3.LUT R114, R114, R3, RZ, 0x3c, !PT ;  /* 0x0000000372727212 */ /* 0x000fe400078e3cff */
[----:B------:R-:W-:Y:S02]  /*d150*/  @P2 R2UR UR36, R112 ;  /* 0x00000000702422ca */ /* 0x000fe400000e0000 */
[----:B------:R-:W-:Y:S02]  /*d160*/  SEL R120, R120, RZ, P0 ;  /* 0x000000ff78787207 */ /* 0x000fe40000000000 */
[----:B------:R-:W-:Y:S01]  /*d170*/  SEL R44, R44, RZ, P1 ;  /* 0x000000ff2c2c7207 */ /* 0x000fe20000800000 */
[----:B------:R-:W-:Y:S10]  /*d180*/  @P2 BRA `(.L_x_159) ;  /* 0xffffff7c00c02947 */ /* 0x000ff4000383ffff */
[----:B------:R-:W-:-:S09]  /*d190*/  UISETP.NE.AND UP0, UPT, UR50, URZ, UPT ;  /* 0x000000ff3200728c */ /* 0x000fd2000bf05270 */
[----:B------:R-:W-:Y:S05]  /*d1a0*/  BRA.U !UP0, `(.L_x_160) ;  /* 0x0000000108487547 */ /* 0x000fea000b800000 */
[----:B------:R-:W1:Y:S02]  /*d1b0*/  LDCU.64 UR4, c[0x0][0x890] ;  /* 0x00011200ff0477ac */ /* 0x000e640008000a00 */
[----:B-1----:R-:W-:-:S04]  /*d1c0*/  UISETP.NE.U32.AND UP0, UPT, UR4, URZ, UPT ;  /* 0x000000ff0400728c */ /* 0x002fc8000bf05070 */
[----:B------:R-:W-:-:S09]  /*d1d0*/  UISETP.NE.AND.EX UP0, UPT, UR5, URZ, UPT, UP0 ;  /* 0x000000ff0500728c */ /* 0x000fd2000bf05300 */
[----:B------:R-:W-:Y:S05]  /*d1e0*/  BRA.U UP0, `(.L_x_161) ;  /* 0x00000001000c7547 */ /* 0x000fea000b800000 */
[----:B------:R-:W-:-:S13]  /*d1f0*/  FSETP.NEU.AND P0, PT, R49, RZ, PT ;  /* 0x000000ff3100720b */ /* 0x000fda0003f0d000 */
[----:B------:R-:W-:Y:S05]  /*d200*/  @!P0 EXIT ;  /* 0x000000000000894d */ /* 0x000fea0003800000 */
[----:B------:R-:W-:Y:S05]  /*d210*/  BRA `(.L_x_160) ;  /* 0x00000000002c7947 */ /* 0x000fea0003800000 */
.L_x_161:
[----:B------:R-:W-:Y:S01]  /*d220*/  ISETP.NE.AND P0, PT, R119, RZ, PT ;  /* 0x000000ff7700720c */ /* 0x000fe20003f05270 */
[----:B------:R-:W-:-:S12]  /*d230*/  BSSY.RECONVERGENT B0, `(.L_x_160) ;  /* 0x0000009000007945 */ /* 0x000fd80003800200 */
[----:B------:R-:W-:Y:S05]  /*d240*/  @P0 BRA `(.L_x_162) ;  /* 0x0000000000140947 */ /* 0x000fea0003800000 */
[----:B------:R-:W1:Y:S02]  /*d250*/  LDCU.64 UR4, c[0x0][0x888] ;  /* 0x00011100ff0477ac */ /* 0x000e640008000a00 */
[----:B-1----:R-:W-:-:S04]  /*d260*/  ISETP.NE.U32.AND P0, PT, RZ, UR4, PT ;  /* 0x00000004ff007c0c */ /* 0x002fc8000bf05070 */
[----:B------:R-:W-:-:S13]  /*d270*/  ISETP.NE.AND.EX P0, PT, RZ, UR5, PT, P0 ;  /* 0x00000005ff007c0c */ /* 0x000fda000bf05300 */
[----:B------:R-:W-:Y:S05]  /*d280*/  @!P0 EXIT ;  /* 0x000000000000894d */ /* 0x000fea0003800000 */
[----:B------:R-:W-:Y:S05]  /*d290*/  BRA `(.L_x_163) ;  /* 0x0000000000087947 */ /* 0x000fea0003800000 */
.L_x_162:
[----:B------:R-:W-:-:S13]  /*d2a0*/  FSETP.NEU.AND P0, PT, R49, RZ, PT ;  /* 0x000000ff3100720b */ /* 0x000fda0003f0d000 */
[----:B------:R-:W-:Y:S05]  /*d2b0*/  @!P0 EXIT ;  /* 0x000000000000894d */ /* 0x000fea0003800000 */
.L_x_163:
[----:B------:R-:W-:Y:S05]  /*d2c0*/  BSYNC.RECONVERGENT B0 ;  /* 0x0000000000007941 */ /* 0x000fea0003800200 */
.L_x_160:
[----:B------:R-:W-:Y:S01]  /*d2d0*/  ULEA UR4, UR51, UR48, 0x3 ;  /* 0x0000003033047291 */ /* 0x000fe2000f8e18ff */
[----:B------:R-:W-:-:S04]  /*d2e0*/  DEPBAR.LE SB0, 0x0 ;  /* 0x000080000000791a */ /* 0x000fc80000000000 */
[----:B------:R-:W-:-:S04]  /*d2f0*/  UIADD3 UR4, UPT, UPT, UR4, 0x50, URZ ;  /* 0x0000005004047890 */ /* 0x000fc8000fffe0ff */
[----:B------:R-:W-:-:S09]  /*d300*/  UPRMT UR4, UR37, 0x654, UR4 ;  /* 0x0000065425047896 */ /* 0x000fd20008000004 */
[----:B------:R-:W-:Y:S01]  /*d310*/  SYNCS.ARRIVE.TRANS64.RED.A1T0 RZ, [UR4], RZ ;  /* 0x000000ffffff79a7 */ /* 0x000fe20008100404 */
[----:B------:R-:W-:Y:S05]  /*d320*/  EXIT ;  /* 0x000000000000794d */ /* 0x000fea0003800000 */
.L_x_19:
[----:B--2---:R2:W1:Y:S02]  /*d330*/  SYNCS.PHASECHK.TRANS64.TRYWAIT P0, [R3+URZ+0xd0], R2 ;  /* 0x0000d002030075a7 */ /* 0x00446400080011ff */
[----:B-1----:R-:W-:Y:S05]  /*d340*/  @!P0 NANOSLEEP.SYNCS 0x989680 ;  /* 0x009896800000895d */ /* 0x002fea0003900000 */
[----:B------:R-:W1:Y:S02]  /*d350*/  @!P0 SYNCS.PHASECHK.TRANS64 P0, [R3+URZ+0xd0], R2 ;  /* 0x0000d002030085a7 */ /* 0x000e6400080010ff */
[----:B-1----:R-:W-:Y:S05]  /*d360*/  @!P0 BRA `(.L_x_19) ;  /* 0xfffffffc00f08947 */ /* 0x002fea000383ffff */
[----:B------:R-:W-:Y:S05]  /*d370*/  BRA `(.L_x_164) ;  /* 0xffffff4000847947 */ /* 0x000fea000383ffff */
.L_x_22:
[----:B-1----:R-:W-:-:S07]  /*d380*/  MOV R2, UR33 ;  /* 0x0000002100027c02 */ /* 0x002fce0008000f00 */
.L_x_165:
[----:B-1----:R1:W2:Y:S02]  /*d390*/  SYNCS.PHASECHK.TRANS64.TRYWAIT P0, [R2+URZ+0x18], R5 ;  /* 0x00001805020075a7 */ /* 0x0022a400080011ff */
[----:B--2---:R-:W-:Y:S05]  /*d3a0*/  @!P0 NANOSLEEP.SYNCS 0x989680 ;  /* 0x009896800000895d */ /* 0x004fea0003900000 */
[----:B------:R-:W2:Y:S02]  /*d3b0*/  @!P0 SYNCS.PHASECHK.TRANS64 P0, [R2+URZ+0x18], R5 ;  /* 0x00001805020085a7 */ /* 0x000ea400080010ff */
[----:B--2---:R-:W-:Y:S05]  /*d3c0*/  @!P0 BRA `(.L_x_165) ;  /* 0xfffffffc00f08947 */ /* 0x004fea000383ffff */
[----:B------:R-:W-:Y:S05]  /*d3d0*/  BRA `(.L_x_21) ;  /* 0xffffff4000d47947 */ /* 0x000fea000383ffff */
.L_x_28:
[----:B-1----:R-:W-:-:S07]  /*d3e0*/  MOV R2, UR17 ;  /* 0x0000001100027c02 */ /* 0x002fce0008000f00 */
.L_x_166:
[----:B-1----:R1:W2:Y:S02]  /*d3f0*/  SYNCS.PHASECHK.TRANS64.TRYWAIT P0, [R2+URZ+0x18], R5 ;  /* 0x00001805020075a7 */ /* 0x0022a400080011ff */
[----:B--2---:R-:W-:Y:S05]  /*d400*/  @!P0 NANOSLEEP.SYNCS 0x989680 ;  /* 0x009896800000895d */ /* 0x004fea0003900000 */
[----:B------:R-:W2:Y:S02]  /*d410*/  @!P0 SYNCS.PHASECHK.TRANS64 P0, [R2+URZ+0x18], R5 ;  /* 0x00001805020085a7 */ /* 0x000ea400080010ff */
[----:B--2---:R-:W-:Y:S05]  /*d420*/  @!P0 BRA `(.L_x_166) ;  /* 0xfffffffc00f08947 */ /* 0x004fea000383ffff */
[----:B------:R-:W-:Y:S05]  /*d430*/  BRA `(.L_x_27) ;  /* 0xffffff44007c7947 */ /* 0x000fea000383ffff */
.L_x_32:
[----:B-1----:R1:W2:Y:S02]  /*d440*/  SYNCS.PHASECHK.TRANS64.TRYWAIT P0, [R2+URZ+0x80], R3 ;  /* 0x00008003020075a7 */ /* 0x0022a400080011ff */
[----:B--2---:R-:W-:Y:S05]  /*d450*/  @!P0 NANOSLEEP.SYNCS 0x989680 ;  /* 0x009896800000895d */ /* 0x004fea0003900000 */
[----:B------:R-:W2:Y:S02]  /*d460*/  @!P0 SYNCS.PHASECHK.TRANS64 P0, [R2+URZ+0x80], R3 ;  /* 0x00008003020085a7 */ /* 0x000ea400080010ff */
[----:B--2---:R-:W-:Y:S05]  /*d470*/  @!P0 BRA `(.L_x_32) ;  /* 0xfffffffc00f08947 */ /* 0x004fea000383ffff */
[----:B------:R-:W-:Y:S05]  /*d480*/  BRA `(.L_x_167) ;  /* 0xffffff48000c7947 */ /* 0x000fea000383ffff */
.L_x_36:
[----:B----4-:R-:W-:-:S07]  /*d490*/  MOV R0, UR5 ;  /* 0x0000000500007c02 */ /* 0x010fce0008000f00 */
.L_x_168:
[----:B-1----:R1:W2:Y:S02]  /*d4a0*/  SYNCS.PHASECHK.TRANS64.TRYWAIT P0, [R0+URZ], R3 ;  /* 0x00000003000075a7 */ /* 0x0022a400080011ff */
[----:B--2---:R-:W-:Y:S05]  /*d4b0*/  @!P0 NANOSLEEP.SYNCS 0x989680 ;  /* 0x009896800000895d */ /* 0x004fea0003900000 */
[----:B------:R-:W2:Y:S02]  /*d4c0*/  @!P0 SYNCS.PHASECHK.TRANS64 P0, [R0+URZ], R3 ;  /* 0x00000003000085a7 */ /* 0x000ea400080010ff */
[----:B--2---:R-:W-:Y:S05]  /*d4d0*/  @!P0 BRA `(.L_x_168) ;  /* 0xfffffffc00f08947 */ /* 0x004fea000383ffff */
[----:B------:R-:W-:Y:S05]  /*d4e0*/  BRA `(.L_x_169) ;  /* 0xffffff4c007c7947 */ /* 0x000fea000383ffff */
.L_x_37:
[----:B----4-:R-:W-:-:S07]  /*d4f0*/  MOV R0, UR5 ;  /* 0x0000000500007c02 */ /* 0x010fce0008000f00 */
.L_x_170:
[----:B-1----:R1:W2:Y:S02]  /*d500*/  SYNCS.PHASECHK.TRANS64.TRYWAIT P0, [R0+URZ], R3 ;  /* 0x00000003000075a7 */ /* 0x0022a400080011ff */
[----:B--2---:R-:W-:Y:S05]  /*d510*/  @!P0 NANOSLEEP.SYNCS 0x989680 ;  /* 0x009896800000895d */ /* 0x004fea0003900000 */
[----:B------:R-:W2:Y:S02]  /*d520*/  @!P0 SYNCS.PHASECHK.TRANS64 P0, [R0+URZ], R3 ;  /* 0x00000003000085a7 */ /* 0x000ea400080010ff */
[----:B--2---:R-:W-:Y:S05]  /*d530*/  @!P0 BRA `(.L_x_170) ;  /* 0xfffffffc00f08947 */ /* 0x004fea000383ffff */
[----:B------:R-:W-:Y:S05]  /*d540*/  BRA `(.L_x_171) ;  /* 0xffffff4c00887947 */ /* 0x000fea000383ffff */
.L_x_40:
[----:B-1----:R1:W2:Y:S02]  /*d550*/  SYNCS.PHASECHK.TRANS64.TRYWAIT P0, [R0+URZ+0xc0], R5 ;  /* 0x0000c005000075a7 */ /* 0x0022a400080011ff */
[----:B--2---:R-:W-:Y:S05]  /*d560*/  @!P0 NANOSLEEP.SYNCS 0x989680 ;  /* 0x009896800000895d */ /* 0x004fea0003900000 */
[----:B------:R-:W2:Y:S02]  /*d570*/  @!P0 SYNCS.PHASECHK.TRANS64 P0, [R0+URZ+0xc0], R5 ;  /* 0x0000c005000085a7 */ /* 0x000ea400080010ff */
[----:B--2---:R-:W-:Y:S05]  /*d580*/  @!P0 BRA `(.L_x_40) ;  /* 0xfffffffc00f08947 */ /* 0x004fea000383ffff */
[----:B------:R-:W-:Y:S05]  /*d590*/  BRA `(.L_x_172) ;  /* 0xffffff4c00e47947 */ /* 0x000fea000383ffff */
.L_x_41:
[----:B------:R-:W-:-:S07]  /*d5a0*/  MOV R0, UR5 ;  /* 0x0000000500007c02 */ /* 0x000fce0008000f00 */
.L_x_173:
[----:B-1----:R1:W2:Y:S02]  /*d5b0*/  SYNCS.PHASECHK.TRANS64.TRYWAIT P0, [R0+URZ+0x90], R5 ;  /* 0x00009005000075a7 */ /* 0x0022a400080011ff */
[----:B--2---:R-:W-:Y:S05]  /*d5c0*/  @!P0 NANOSLEEP.SYNCS 0x989680 ;  /* 0x009896800000895d */ /* 0x004fea0003900000 */
[----:B------:R-:W2:Y:S02]  /*d5d0*/  @!P0 SYNCS.PHASECHK.TRANS64 P0, [R0+URZ+0x90], R5 ;  /* 0x00009005000085a7 */ /* 0x000ea400080010ff */
[----:B--2---:R-:W-:Y:S05]  /*d5e0*/  @!P0 BRA `(.L_x_173) ;  /* 0xfffffffc00f08947 */ /* 0x004fea000383ffff */
[----:B------:R-:W-:Y:S05]  /*d5f0*/  BRA `(.L_x_174) ;  /* 0xffffff4c00f47947 */ /* 0x000fea000383ffff */
.L_x_42:
[----:B-1----:R1:W2:Y:S02]  /*d600*/  SYNCS.PHASECHK.TRANS64.TRYWAIT P1, [R0+URZ+0x80], R5 ;  /* 0x00008005000075a7 */ /* 0x0022a400080211ff */
[----:B--2---:R-:W-:Y:S05]  /*d610*/  @!P1 NANOSLEEP.SYNCS 0x989680 ;  /* 0x009896800000995d */ /* 0x004fea0003900000 */
[----:B------:R-:W2:Y:S02]  /*d620*/  @!P1 SYNCS.PHASECHK.TRANS64 P1, [R0+URZ+0x80], R5 ;  /* 0x00008005000095a7 */ /* 0x000ea400080210ff */
[----:B--2---:R-:W-:Y:S05]  /*d630*/  @!P1 BRA `(.L_x_42) ;  /* 0xfffffffc00f09947 */ /* 0x004fea000383ffff */
[----:B------:R-:W-:Y:S05]  /*d640*/  BRA `(.L_x_175) ;  /* 0xffffff5000247947 */ /* 0x000fea000383ffff */
.L_x_45:
[----:B------:R-:W-:-:S07]  /*d650*/  MOV R0, UR5 ;  /* 0x0000000500007c02 */ /* 0x000fce0008000f00 */
.L_x_176:
[----:B-1----:R1:W2:Y:S02]  /*d660*/  SYNCS.PHASECHK.TRANS64.TRYWAIT P0, [R0+URZ+0x90], R3 ;  /* 0x00009003000075a7 */ /* 0x0022a400080011ff */
[----:B--2---:R-:W-:Y:S05]  /*d670*/  @!P0 NANOSLEEP.SYNCS 0x989680 ;  /* 0x009896800000895d */ /* 0x004fea0003900000 */
[----:B------:R-:W2:Y:S02]  /*d680*/  @!P0 SYNCS.PHASECHK.TRANS64 P0, [R0+URZ+0x90], R3 ;  /* 0x00009003000085a7 */ /* 0x000ea400080010ff */
[----:B--2---:R-:W-:Y:S05]  /*d690*/  @!P0 BRA `(.L_x_176) ;  /* 0xfffffffc00f08947 */ /* 0x004fea000383ffff */
[----:B------:R-:W-:Y:S05]  /*d6a0*/  BRA `(.L_x_44) ;  /* 0xffffff5000787947 */ /* 0x000fea000383ffff */
.L_x_52:
[----:B-1----:R1:W2:Y:S02]  /*d6b0*/  SYNCS.PHASECHK.TRANS64.TRYWAIT P1, [R0+URZ+0x80], R5 ;  /* 0x00008005000075a7 */ /* 0x0022a400080211ff */
[----:B--2---:R-:W-:Y:S05]  /*d6c0*/  @!P1 NANOSLEEP.SYNCS 0x989680 ;  /* 0x009896800000995d */ /* 0x004fea0003900000 */
[----:B------:R-:W2:Y:S02]  /*d6d0*/  @!P1 SYNCS.PHASECHK.TRANS64 P1, [R0+URZ+0x80], R5 ;  /* 0x00008005000095a7 */ /* 0x000ea400080210ff */
[----:B--2---:R-:W-:Y:S05]  /*d6e0*/  @!P1 BRA `(.L_x_52) ;  /* 0xfffffffc00f09947 */ /* 0x004fea000383ffff */
[----:B------:R-:W-:Y:S05]  /*d6f0*/  BRA `(.L_x_177) ;  /* 0xffffff5400e87947 */ /* 0x000fea000383ffff */
.L_x_53:
[----:B------:R-:W-:-:S07]  /*d700*/  MOV R3, UR7 ;  /* 0x0000000700037c02 */ /* 0x000fce0008000f00 */
.L_x_178:
[----:B-1----:R1:W2:Y:S02]  /*d710*/  SYNCS.PHASECHK.TRANS64.TRYWAIT P0, [R3+URZ+0xb0], R0 ;  /* 0x0000b000030075a7 */ /* 0x0022a400080011ff */
[----:B--2---:R-:W-:Y:S05]  /*d720*/  @!P0 NANOSLEEP.SYNCS 0x989680 ;  /* 0x009896800000895d */ /* 0x004fea0003900000 */
[----:B------:R-:W2:Y:S02]  /*d730*/  @!P0 SYNCS.PHASECHK.TRANS64 P0, [R3+URZ+0xb0], R0 ;  /* 0x0000b000030085a7 */ /* 0x000ea400080010ff */
[----:B--2---:R-:W-:Y:S05]  /*d740*/  @!P0 BRA `(.L_x_178) ;  /* 0xfffffffc00f08947 */ /* 0x004fea000383ffff */
[----:B------:R-:W-:Y:S05]  /*d750*/  BRA `(.L_x_179) ;  /* 0xffffff5800207947 */ /* 0x000fea000383ffff */
.L_x_56:
[----:B------:R-:W-:Y:S07]  /*d760*/  MOV R0, UR6 ;  /* 0x0000000600007c02 */ /* 0x000fee0008000f00 */
.L_x_180:
[----:B-1----:R1:W2:Y:S02]  /*d770*/  SYNCS.PHASECHK.TRANS64.TRYWAIT P0, [R0+URZ], R3 ;  /* 0x00000003000075a7 */ /* 0x0022a400080011ff */
[----:B--2---:R-:W-:Y:S05]  /*d780*/  @!P0 NANOSLEEP.SYNCS 0x989680 ;  /* 0x009896800000895d */ /* 0x004fea0003900000 */
[----:B------:R-:W2:Y:S02]  /*d790*/  @!P0 SYNCS.PHASECHK.TRANS64 P0, [R0+URZ], R3 ;  /* 0x00000003000085a7 */ /* 0x000ea400080010ff */
[----:B--2---:R-:W-:Y:S05]  /*d7a0*/  @!P0 BRA `(.L_x_180) ;  /* 0xfffffffc00f08947 */ /* 0x004fea000383ffff */
[----:B------:R-:W-:Y:S05]  /*d7b0*/  BRA `(.L_x_55) ;  /* 0xffffff58003c7947 */ /* 0x000fea000383ffff */
.L_x_59:
[----:B------:R-:W-:-:S07]  /*d7c0*/  MOV R0, UR6 ;  /* 0x0000000600007c02 */ /* 0x000fce0008000f00 */
.L_x_181:
[----:B--2---:R2:W4:Y:S02]  /*d7d0*/  SYNCS.PHASECHK.TRANS64.TRYWAIT P0, [R0+URZ], R3 ;  /* 0x00000003000075a7 */ /* 0x00452400080011ff */
[----:B----4-:R-:W-:Y:S05]  /*d7e0*/  @!P0 NANOSLEEP.SYNCS 0x989680 ;  /* 0x009896800000895d */ /* 0x010fea0003900000 */
[----:B------:R-:W4:Y:S02]  /*d7f0*/  @!P0 SYNCS.PHASECHK.TRANS64 P0, [R0+URZ], R3 ;  /* 0x00000003000085a7 */ /* 0x000f2400080010ff */
[----:B----4-:R-:W-:Y:S05]  /*d800*/  @!P0 BRA `(.L_x_181) ;  /* 0xfffffffc00f08947 */ /* 0x010fea000383ffff */
[----:B------:R-:W-:Y:S05]  /*d810*/  BRA `(.L_x_182) ;  /* 0xffffff5c00187947 */ /* 0x000fea000383ffff */
.L_x_60:
[----:B------:R-:W-:-:S07]  /*d820*/  MOV R0, UR7 ;  /* 0x0000000700007c02 */ /* 0x000fce0008000f00 */
.L_x_183:
[----:B-1----:R1:W2:Y:S02]  /*d830*/  SYNCS.PHASECHK.TRANS64.TRYWAIT P0, [R0+URZ], R3 ;  /* 0x00000003000075a7 */ /* 0x0022a400080011ff */
[----:B--2---:R-:W-:Y:S05]  /*d840*/  @!P0 NANOSLEEP.SYNCS 0x989680 ;  /* 0x009896800000895d */ /* 0x004fea0003900000 */
[----:B------:R-:W2:Y:S02]  /*d850*/  @!P0 SYNCS.PHASECHK.TRANS64 P0, [R0+URZ], R3 ;  /* 0x00000003000085a7 */ /* 0x000ea400080010ff */
[----:B--2---:R-:W-:Y:S05]  /*d860*/  @!P0 BRA `(.L_x_183) ;  /* 0xfffffffc00f08947 */ /* 0x004fea000383ffff */
[----:B------:R-:W-:Y:S05]  /*d870*/  BRA `(.L_x_184) ;  /* 0xffffff5c00247947 */ /* 0x000fea000383ffff */
.L_x_65:
[----:B--2---:R2:W3:Y:S02]  /*d880*/  SYNCS.PHASECHK.TRANS64.TRYWAIT P0, [R0+URZ+0x80], R3 ;  /* 0x00008003000075a7 */ /* 0x0044e400080011ff */
[----:B---3--:R-:W-:Y:S05]  /*d890*/  @!P0 NANOSLEEP.SYNCS 0x989680 ;  /* 0x009896800000895d */ /* 0x008fea0003900000 */
[----:B------:R-:W3:Y:S02]  /*d8a0*/  @!P0 SYNCS.PHASECHK.TRANS64 P0, [R0+URZ+0x80], R3 ;  /* 0x00008003000085a7 */ /* 0x000ee400080010ff */
[----:B---3--:R-:W-:Y:S05]  /*d8b0*/  @!P0 BRA `(.L_x_65) ;  /* 0xfffffffc00f08947 */ /* 0x008fea000383ffff */
[----:B------:R-:W-:Y:S05]  /*d8c0*/  BRA `(.L_x_185) ;  /* 0xffffff6000287947 */ /* 0x000fea000383ffff */
.L_x_68:
[----:B------:R-:W-:Y:S07]  /*d8d0*/  MOV R0, UR7 ;  /* 0x0000000700007c02 */ /* 0x000fee0008000f00 */
.L_x_186:
[----:B--2---:R2:W3:Y:S02]  /*d8e0*/  SYNCS.PHASECHK.TRANS64.TRYWAIT P0, [R0+URZ+0x78], R3 ;  /* 0x00007803000075a7 */ /* 0x0044e400080011ff */
[----:B---3--:R-:W-:Y:S05]  /*d8f0*/  @!P0 NANOSLEEP.SYNCS 0x989680 ;  /* 0x009896800000895d */ /* 0x008fea0003900000 */
[----:B------:R-:W3:Y:S02]  /*d900*/  @!P0 SYNCS.PHASECHK.TRANS64 P0, [R0+URZ+0x78], R3 ;  /* 0x00007803000085a7 */ /* 0x000ee400080010ff */
[----:B---3--:R-:W-:Y:S05]  /*d910*/  @!P0 BRA `(.L_x_186) ;  /* 0xfffffffc00f08947 */ /* 0x008fea000383ffff */
[----:B------:R-:W-:Y:S05]  /*d920*/  BRA `(.L_x_67) ;  /* 0xffffff6400087947 */ /* 0x000fea000383ffff */
.L_x_71:
[----:B------:R-:W-:Y:S07]  /*d930*/  MOV R3, UR7 ;  /* 0x0000000700037c02 */ /* 0x000fee0008000f00 */
.L_x_187:
[----:B-1----:R1:W2:Y:S02]  /*d940*/  SYNCS.PHASECHK.TRANS64.TRYWAIT P0, [R3+URZ+0x50], R12 ;  /* 0x0000500c030075a7 */ /* 0x0022a400080011ff */
[----:B--2---:R-:W-:Y:S05]  /*d950*/  @!P0 NANOSLEEP.SYNCS 0x989680 ;  /* 0x009896800000895d */ /* 0x004fea0003900000 */
[----:B------:R-:W2:Y:S02]  /*d960*/  @!P0 SYNCS.PHASECHK.TRANS64 P0, [R3+URZ+0x50], R12 ;  /* 0x0000500c030085a7 */ /* 0x000ea400080010ff */
[----:B--2---:R-:W-:Y:S05]  /*d970*/  @!P0 BRA `(.L_x_187) ;  /* 0xfffffffc00f08947 */ /* 0x004fea000383ffff */
[----:B------:R-:W-:Y:S05]  /*d980*/  BRA `(.L_x_188) ;  /* 0xffffff6400847947 */ /* 0x000fea000383ffff */
.L_x_72:
[----:B-1----:R-:W-:Y:S07]  /*d990*/  MOV R3, UR7 ;  /* 0x0000000700037c02 */ /* 0x002fee0008000f00 */
.L_x_189:
[----:B-1----:R1:W2:Y:S02]  /*d9a0*/  SYNCS.PHASECHK.TRANS64.TRYWAIT P0, [R3+URZ+0x58], R12 ;  /* 0x0000580c030075a7 */ /* 0x0022a400080011ff */
[----:B--2---:R-:W-:Y:S05]  /*d9b0*/  @!P0 NANOSLEEP.SYNCS 0x989680 ;  /* 0x009896800000895d */ /* 0x004fea0003900000 */
[----:B------:R-:W2:Y:S02]  /*d9c0*/  @!P0 SYNCS.PHASECHK.TRANS64 P0, [R3+URZ+0x58], R12 ;  /* 0x0000580c030085a7 */ /* 0x000ea400080010ff */
[----:B--2---:R-:W-:Y:S05]  /*d9d0*/  @!P0 BRA `(.L_x_189) ;  /* 0xfffffffc00f08947 */ /* 0x004fea000383ffff */
[----:B------:R-:W-:Y:S05]  /*d9e0*/  BRA `(.L_x_190) ;  /* 0xffffff6400c47947 */ /* 0x000fea000383ffff */
.L_x_73:
[----:B-1----:R-:W-:Y:S07]  /*d9f0*/  MOV R3, UR7 ;  /* 0x0000000700037c02 */ /* 0x002fee0008000f00 */
.L_x_191:
[----:B-1----:R1:W2:Y:S02]  /*da00*/  SYNCS.PHASECHK.TRANS64.TRYWAIT P0, [R3+URZ+0x60], R12 ;  /* 0x0000600c030075a7 */ /* 0x0022a400080011ff */
[----:B--2---:R-:W-:Y:S05]  /*da10*/  @!P0 NANOSLEEP.SYNCS 0x989680 ;  /* 0x009896800000895d */ /* 0x004fea0003900000 */
[----:B------:R-:W2:Y:S02]  /*da20*/  @!P0 SYNCS.PHASECHK.TRANS64 P0, [R3+URZ+0x60], R12 ;  /* 0x0000600c030085a7 */ /* 0x000ea400080010ff */
[----:B--2---:R-:W-:Y:S05]  /*da30*/  @!P0 BRA `(.L_x_191) ;  /* 0xfffffffc00f08947 */ /* 0x004fea000383ffff */
[----:B------:R-:W-:Y:S05]  /*da40*/  BRA `(.L_x_192) ;  /* 0xffffff6800087947 */ /* 0x000fea000383ffff */
.L_x_74:
[----:B-1----:R-:W-:Y:S07]  /*da50*/  MOV R3, UR7 ;  /* 0x0000000700037c02 */ /* 0x002fee0008000f00 */
.L_x_193:
[----:B-1----:R1:W2:Y:S02]  /*da60*/  SYNCS.PHASECHK.TRANS64.TRYWAIT P0, [R3+URZ+0x68], R12 ;  /* 0x0000680c030075a7 */ /* 0x0022a400080011ff */
[----:B--2---:R-:W-:Y:S05]  /*da70*/  @!P0 NANOSLEEP.SYNCS 0x989680 ;  /* 0x009896800000895d */ /* 0x004fea0003900000 */
[----:B------:R-:W2:Y:S02]  /*da80*/  @!P0 SYNCS.PHASECHK.TRANS64 P0, [R3+URZ+0x68], R12 ;  /* 0x0000680c030085a7 */ /* 0x000ea400080010ff */
[----:B--2---:R-:W-:Y:S05]  /*da90*/  @!P0 BRA `(.L_x_193) ;  /* 0xfffffffc00f08947 */ /* 0x004fea000383ffff */
[----:B------:R-:W-:Y:S05]  /*daa0*/  BRA `(.L_x_194) ;  /* 0xffffff6800507947 */ /* 0x000fea000383ffff */
.L_x_75:
[----:B-1----:R-:W-:Y:S07]  /*dab0*/  MOV R3, UR7 ;  /* 0x0000000700037c02 */ /* 0x002fee0008000f00 */
.L_x_195:
[----:B-1----:R1:W2:Y:S02]  /*dac0*/  SYNCS.PHASECHK.TRANS64.TRYWAIT P0, [R3+URZ+0x50], R20 ;  /* 0x00005014030075a7 */ /* 0x0022a400080011ff */
[----:B--2---:R-:W-:Y:S05]  /*dad0*/  @!P0 NANOSLEEP.SYNCS 0x989680 ;  /* 0x009896800000895d */ /* 0x004fea0003900000 */
[----:B------:R-:W2:Y:S02]  /*dae0*/  @!P0 SYNCS.PHASECHK.TRANS64 P0, [R3+URZ+0x50], R20 ;  /* 0x00005014030085a7 */ /* 0x000ea400080010ff */
[----:B--2---:R-:W-:Y:S05]  /*daf0*/  @!P0 BRA `(.L_x_195) ;  /* 0xfffffffc00f08947 */ /* 0x004fea000383ffff */
[----:B------:R-:W-:Y:S05]  /*db00*/  BRA `(.L_x_196) ;  /* 0xffffff68009c7947 */ /* 0x000fea000383ffff */
.L_x_76:
[----:B-1----:R-:W-:Y:S07]  /*db10*/  MOV R3, UR7 ;  /* 0x0000000700037c02 */ /* 0x002fee0008000f00 */
.L_x_197:
[----:B-1----:R1:W2:Y:S02]  /*db20*/  SYNCS.PHASECHK.TRANS64.TRYWAIT P0, [R3+URZ+0x58], R20 ;  /* 0x00005814030075a7 */ /* 0x0022a400080011ff */
[----:B--2---:R-:W-:Y:S05]  /*db30*/  @!P0 NANOSLEEP.SYNCS 0x989680 ;  /* 0x009896800000895d */ /* 0x004fea0003900000 */
[----:B------:R-:W2:Y:S02]  /*db40*/  @!P0 SYNCS.PHASECHK.TRANS64 P0, [R3+URZ+0x58], R20 ;  /* 0x00005814030085a7 */ /* 0x000ea400080010ff */
[----:B--2---:R-:W-:Y:S05]  /*db50*/  @!P0 BRA `(.L_x_197) ;  /* 0xfffffffc00f08947 */ /* 0x004fea000383ffff */
[----:B------:R-:W-:Y:S05]  /*db60*/  BRA `(.L_x_198) ;  /* 0xffffff6800e47947 */ /* 0x000fea000383ffff */
.L_x_77:
[----:B-1----:R-:W-:Y:S07]  /*db70*/  MOV R3, UR7 ;  /* 0x0000000700037c02 */ /* 0x002fee0008000f00 */
.L_x_199:
[----:B-1----:R1:W2:Y:S02]  /*db80*/  SYNCS.PHASECHK.TRANS64.TRYWAIT P0, [R3+URZ+0x60], R20 ;  /* 0x00006014030075a7 */ /* 0x0022a400080011ff */
[----:B--2---:R-:W-:Y:S05]  /*db90*/  @!P0 NANOSLEEP.SYNCS 0x989680 ;  /* 0x009896800000895d */ /* 0x004fea0003900000 */
[----:B------:R-:W2:Y:S02]  /*dba0*/  @!P0 SYNCS.PHASECHK.TRANS64 P0, [R3+URZ+0x60], R20 ;  /* 0x00006014030085a7 */ /* 0x000ea400080010ff */
[----:B--2---:R-:W-:Y:S05]  /*dbb0*/  @!P0 BRA `(.L_x_199) ;  /* 0xfffffffc00f08947 */ /* 0x004fea000383ffff */
[----:B------:R-:W-:Y:S05]  /*dbc0*/  BRA `(.L_x_200) ;  /* 0xffffff6c002c7947 */ /* 0x000fea000383ffff */
.L_x_78:
[----:B------:R-:W-:Y:S07]  /*dbd0*/  MOV R3, UR7 ;  /* 0x0000000700037c02 */ /* 0x000fee0008000f00 */
.L_x_201:
[----:B-1----:R1:W2:Y:S02]  /*dbe0*/  SYNCS.PHASECHK.TRANS64.TRYWAIT P0, [R3+URZ+0x68], R20 ;  /* 0x00006814030075a7 */ /* 0x0022a400080011ff */
[----:B--2---:R-:W-:Y:S05]  /*dbf0*/  @!P0 NANOSLEEP.SYNCS 0x989680 ;  /* 0x009896800000895d */ /* 0x004fea0003900000 */
[----:B------:R-:W2:Y:S02]  /*dc00*/  @!P0 SYNCS.PHASECHK.TRANS64 P0, [R3+URZ+0x68], R20 ;  /* 0x00006814030085a7 */ /* 0x000ea400080010ff */
[----:B--2---:R-:W-:Y:S05]  /*dc10*/  @!P0 BRA `(.L_x_201) ;  /* 0xfffffffc00f08947 */ /* 0x004fea000383ffff */
[----:B------:R-:W-:Y:S05]  /*dc20*/  BRA `(.L_x_202) ;  /* 0xffffff6c00b47947 */ /* 0x000fea000383ffff */
.L_x_80:
[----:B------:R-:W-:-:S07]  /*dc30*/  MOV R3, UR7 ;  /* 0x0000000700037c02 */ /* 0x000fce0008000f00 */
.L_x_203:
[----:B-1----:R1:W3:Y:S02]  /*dc40*/  SYNCS.PHASECHK.TRANS64.TRYWAIT P0, [R3+URZ+0x50], R12 ;  /* 0x0000500c030075a7 */ /* 0x0022e400080011ff */
[----:B---3--:R-:W-:Y:S05]  /*dc50*/  @!P0 NANOSLEEP.SYNCS 0x989680 ;  /* 0x009896800000895d */ /* 0x008fea0003900000 */
[----:B------:R-:W3:Y:S02]  /*dc60*/  @!P0 SYNCS.PHASECHK.TRANS64 P0, [R3+URZ+0x50], R12 ;  /* 0x0000500c030085a7 */ /* 0x000ee400080010ff */
[----:B---3--:R-:W-:Y:S05]  /*dc70*/  @!P0 BRA `(.L_x_203) ;  /* 0xfffffffc00f08947 */ /* 0x008fea000383ffff */
[----:B------:R-:W-:Y:S05]  /*dc80*/  BRA `(.L_x_204) ;  /* 0xffffff70001c7947 */ /* 0x000fea000383ffff */
.L_x_81:
[----:B-1----:R-:W-:-:S07]  /*dc90*/  MOV R3, UR7 ;  /* 0x0000000700037c02 */ /* 0x002fce0008000f00 */
.L_x_205:
[----:B-1----:R1:W3:Y:S02]  /*dca0*/  SYNCS.PHASECHK.TRANS64.TRYWAIT P0, [R3+URZ+0x58], R12 ;  /* 0x0000580c030075a7 */ /* 0x0022e400080011ff */
[----:B---3--:R-:W-:Y:S05]  /*dcb0*/  @!P0 NANOSLEEP.SYNCS 0x989680 ;  /* 0x009896800000895d */ /* 0x008fea0003900000 */
[----:B------:R-:W3:Y:S02]  /*dcc0*/  @!P0 SYNCS.PHASECHK.TRANS64 P0, [R3+URZ+0x58], R12 ;  /* 0x0000580c030085a7 */ /* 0x000ee400080010ff */
[----:B---3--:R-:W-:Y:S05]  /*dcd0*/  @!P0 BRA `(.L_x_205) ;  /* 0xfffffffc00f08947 */ /* 0x008fea000383ffff */
[----:B------:R-:W-:Y:S05]  /*dce0*/  BRA `(.L_x_206) ;  /* 0xffffff70000c7947 */ /* 0x000fea000383ffff */
.L_x_82:
[----:B-1----:R-:W-:-:S07]  /*dcf0*/  MOV R3, UR7 ;  /* 0x0000000700037c02 */ /* 0x002fce0008000f00 */
.L_x_207:
[----:B-1----:R1:W3:Y:S02]  /*dd00*/  SYNCS.PHASECHK.TRANS64.TRYWAIT P0, [R3+URZ+0x60], R12 ;  /* 0x0000600c030075a7 */ /* 0x0022e400080011ff */
[----:B---3--:R-:W-:Y:S05]  /*dd10*/  @!P0 NANOSLEEP.SYNCS 0x989680 ;  /* 0x009896800000895d */ /* 0x008fea0003900000 */
[----:B------:R-:W3:Y:S02]  /*dd20*/  @!P0 SYNCS.PHASECHK.TRANS64 P0, [R3+URZ+0x60], R12 ;  /* 0x0000600c030085a7 */ /* 0x000ee400080010ff */
[----:B---3--:R-:W-:Y:S05]  /*dd30*/  @!P0 BRA `(.L_x_207) ;  /* 0xfffffffc00f08947 */ /* 0x008fea000383ffff */
[----:B------:R-:W-:Y:S05]  /*dd40*/  BRA `(.L_x_208) ;  /* 0xffffff7000007947 */ /* 0x000fea000383ffff */
.L_x_84:
[----:B--2---:R2:W4:Y:S02]  /*dd50*/  SYNCS.PHASECHK.TRANS64.TRYWAIT P0, [R0+URZ+0x80], R3 ;  /* 0x00008003000075a7 */ /* 0x00452400080011ff */
[----:B----4-:R-:W-:Y:S05]  /*dd60*/  @!P0 NANOSLEEP.SYNCS 0x989680 ;  /* 0x009896800000895d */ /* 0x010fea0003900000 */
[----:B------:R-:W4:Y:S02]  /*dd70*/  @!P0 SYNCS.PHASECHK.TRANS64 P0, [R0+URZ+0x80], R3 ;  /* 0x00008003000085a7 */ /* 0x000f2400080010ff */
[----:B----4-:R-:W-:Y:S05]  /*dd80*/  @!P0 BRA `(.L_x_84) ;  /* 0xfffffffc00f08947 */ /* 0x010fea000383ffff */
[----:B------:R-:W-:Y:S05]  /*dd90*/  BRA `(.L_x_209) ;  /* 0xffffff7000d07947 */ /* 0x000fea000383ffff */
.L_x_95:
[----:B-1----:R-:W-:Y:S04]  /*dda0*/  MOV R2, UR48 ;  /* 0x0000003000027c02 */ /* 0x002fe80008000f00 */
[----:B------:R1:W3:Y:S03]  /*ddb0*/  SYNCS.PHASECHK.TRANS64.TRYWAIT P1, [R2+URZ+0x30], R3 ;  /* 0x00003003020075a7 */ /* 0x0002e600080211ff */
[----:B---3--:R-:W-:Y:S05]  /*ddc0*/  @!P1 NANOSLEEP.SYNCS 0x989680 ;  /* 0x009896800000995d */ /* 0x008fea0003900000 */
[----:B------:R-:W3:Y:S02]  /*ddd0*/  @!P1 SYNCS.PHASECHK.TRANS64 P1, [R2+URZ+0x30], R3 ;  /* 0x00003003020095a7 */ /* 0x000ee400080210ff */
[----:B---3--:R-:W-:Y:S05]  /*dde0*/  @!P1 BRA `(.L_x_95) ;  /* 0xfffffffc00ec9947 */ /* 0x008fea000383ffff */
[----:B------:R-:W-:Y:S05]  /*ddf0*/  BRA `(.L_x_94) ;  /* 0xffffff80004c7947 */ /* 0x000fea000383ffff */
.L_x_97:
[----:B-1----:R1:W4:Y:S02]  /*de00*/  SYNCS.PHASECHK.TRANS64.TRYWAIT P0, [R59+URZ+0xa0], R0 ;  /* 0x0000a0003b0075a7 */ /* 0x00232400080011ff */
[----:B----4-:R-:W-:Y:S05]  /*de10*/  @!P0 NANOSLEEP.SYNCS 0x989680 ;  /* 0x009896800000895d */ /* 0x010fea0003900000 */
[----:B------:R-:W4:Y:S02]  /*de20*/  @!P0 SYNCS.PHASECHK.TRANS64 P0, [R59+URZ+0xa0], R0 ;  /* 0x0000a0003b0085a7 */ /* 0x000f2400080010ff */
[----:B----4-:R-:W-:Y:S05]  /*de30*/  @!P0 BRA `(.L_x_97) ;  /* 0xfffffffc00f08947 */ /* 0x010fea000383ffff */
[----:B------:R-:W-:Y:S05]  /*de40*/  BRA `(.L_x_96) ;  /* 0xffffff8000847947 */ /* 0x000fea000383ffff */
.L_x_106:
[----:B-1----:R1:W2:Y:S02]  /*de50*/  SYNCS.PHASECHK.TRANS64.TRYWAIT P0, [R3+URZ+0x30], R0 ;  /* 0x00003000030075a7 */ /* 0x0022a400080011ff */
[----:B--2---:R-:W-:Y:S05]  /*de60*/  @!P0 NANOSLEEP.SYNCS 0x989680 ;  /* 0x009896800000895d */ /* 0x004fea0003900000 */
[----:B------:R-:W2:Y:S02]  /*de70*/  @!P0 SYNCS.PHASECHK.TRANS64 P0, [R3+URZ+0x30], R0 ;  /* 0x00003000030085a7 */ /* 0x000ea400080010ff */
[----:B--2---:R-:W-:Y:S05]  /*de80*/  @!P0 BRA `(.L_x_106) ;  /* 0xfffffffc00f08947 */ /* 0x004fea000383ffff */
[----:B------:R-:W-:Y:S05]  /*de90*/  BRA `(.L_x_105) ;  /* 0xffffff8c00b07947 */ /* 0x000fea000383ffff */
.L_x_114:
[----:B-1----:R1:W2:Y:S02]  /*dea0*/  SYNCS.PHASECHK.TRANS64.TRYWAIT P0, [R134+URZ+0x30], R5 ;  /* 0x00003005860075a7 */ /* 0x0022a400080011ff */
[----:B--2---:R-:W-:Y:S05]  /*deb0*/  @!P0 NANOSLEEP.SYNCS 0x989680 ;  /* 0x009896800000895d */ /* 0x004fea0003900000 */
[----:B------:R-:W2:Y:S02]  /*dec0*/  @!P0 SYNCS.PHASECHK.TRANS64 P0, [R134+URZ+0x30], R5 ;  /* 0x00003005860085a7 */ /* 0x000ea400080010ff */
[----:B--2---:R-:W-:Y:S05]  /*ded0*/  @!P0 BRA `(.L_x_114) ;  /* 0xfffffffc00f08947 */ /* 0x004fea000383ffff */
[----:B------:R-:W-:Y:S05]  /*dee0*/  BRA `(.L_x_113) ;  /* 0xffffff9c00247947 */ /* 0x000fea000383ffff */
.L_x_122:
[----:B-1----:R1:W2:Y:S02]  /*def0*/  SYNCS.PHASECHK.TRANS64.TRYWAIT P0, [R134+URZ+0x30], R5 ;  /* 0x00003005860075a7 */ /* 0x0022a400080011ff */
[----:B--2---:R-:W-:Y:S05]  /*df00*/  @!P0 NANOSLEEP.SYNCS 0x989680 ;  /* 0x009896800000895d */ /* 0x004fea0003900000 */
[----:B------:R-:W2:Y:S02]  /*df10*/  @!P0 SYNCS.PHASECHK.TRANS64 P0, [R134+URZ+0x30], R5 ;  /* 0x00003005860085a7 */ /* 0x000ea400080010ff */
[----:B--2---:R-:W-:Y:S05]  /*df20*/  @!P0 BRA `(.L_x_122) ;  /* 0xfffffffc00f08947 */ /* 0x004fea000383ffff */
[----:B------:R-:W-:Y:S05]  /*df30*/  BRA `(.L_x_121) ;  /* 0xffffffa8009c7947 */ /* 0x000fea000383ffff */
.L_x_130:
[----:B-1----:R1:W2:Y:S02]  /*df40*/  SYNCS.PHASECHK.TRANS64.TRYWAIT P0, [R135+URZ+0x30], R6 ;  /* 0x00003006870075a7 */ /* 0x0022a400080011ff */
[----:B--2---:R-:W-:Y:S05]  /*df50*/  @!P0 NANOSLEEP.SYNCS 0x989680 ;  /* 0x009896800000895d */ /* 0x004fea0003900000 */
[----:B------:R-:W2:Y:S02]  /*df60*/  @!P0 SYNCS.PHASECHK.TRANS64 P0, [R135+URZ+0x30], R6 ;  /* 0x00003006870085a7 */ /* 0x000ea400080010ff */
[----:B--2---:R-:W-:Y:S05]  /*df70*/  @!P0 BRA `(.L_x_130) ;  /* 0xfffffffc00f08947 */ /* 0x004fea000383ffff */
[----:B------:R-:W-:Y:S05]  /*df80*/  BRA `(.L_x_129) ;  /* 0xffffffb800187947 */ /* 0x000fea000383ffff */
.L_x_138:
[----:B-1----:R1:W2:Y:S02]  /*df90*/  SYNCS.PHASECHK.TRANS64.TRYWAIT P0, [R51+URZ+0x30], R6 ;  /* 0x00003006330075a7 */ /* 0x0022a400080011ff */
[----:B--2---:R-:W-:Y:S05]  /*dfa0*/  @!P0 NANOSLEEP.SYNCS 0x989680 ;  /* 0x009896800000895d */ /* 0x004fea0003900000 */
[----:B------:R-:W2:Y:S02]  /*dfb0*/  @!P0 SYNCS.PHASECHK.TRANS64 P0, [R51+URZ+0x30], R6 ;  /* 0x00003006330085a7 */ /* 0x000ea400080010ff */
[----:B--2---:R-:W-:Y:S05]  /*dfc0*/  @!P0 BRA `(.L_x_138) ;  /* 0xfffffffc00f08947 */ /* 0x004fea000383ffff */
[----:B------:R-:W-:Y:S05]  /*dfd0*/  BRA `(.L_x_137) ;  /* 0xffffffc400a87947 */ /* 0x000fea000383ffff */
.L_x_146:
[----:B-1----:R1:W4:Y:S02]  /*dfe0*/  SYNCS.PHASECHK.TRANS64.TRYWAIT P0, [R0+URZ+0x30], R7 ;  /* 0x00003007000075a7 */ /* 0x00232400080011ff */
[----:B----4-:R-:W-:Y:S05]  /*dff0*/  @!P0 NANOSLEEP.SYNCS 0x989680 ;  /* 0x009896800000895d */ /* 0x010fea0003900000 */
[----:B------:R-:W4:Y:S02]  /*e000*/  @!P0 SYNCS.PHASECHK.TRANS64 P0, [R0+URZ+0x30], R7 ;  /* 0x00003007000085a7 */ /* 0x000f2400080010ff */
[----:B----4-:R-:W-:Y:S05]  /*e010*/  @!P0 BRA `(.L_x_146) ;  /* 0xfffffffc00f08947 */ /* 0x010fea000383ffff */
[----:B------:R-:W-:Y:S05]  /*e020*/  BRA `(.L_x_145) ;  /* 0xffffffd4002c7947 */ /* 0x000fea000383ffff */
.L_x_154:
[----:B-1----:R1:W3:Y:S02]  /*e030*/  SYNCS.PHASECHK.TRANS64.TRYWAIT P0, [R0+URZ+0x30], R133 ;  /* 0x00003085000075a7 */ /* 0x0022e400080011ff */
[----:B---3--:R-:W-:Y:S05]  /*e040*/  @!P0 NANOSLEEP.SYNCS 0x989680 ;  /* 0x009896800000895d */ /* 0x008fea0003900000 */
[----:B------:R-:W3:Y:S02]  /*e050*/  @!P0 SYNCS.PHASECHK.TRANS64 P0, [R0+URZ+0x30], R133 ;  /* 0x00003085000085a7 */ /* 0x000ee400080010ff */
[----:B---3--:R-:W-:Y:S05]  /*e060*/  @!P0 BRA `(.L_x_154) ;  /* 0xfffffffc00f08947 */ /* 0x008fea000383ffff */
[----:B------:R-:W-:Y:S05]  /*e070*/  BRA `(.L_x_153) ;  /* 0xffffffe000b07947 */ /* 0x000fea000383ffff */
        .weak           $__internal_0_$__cuda_sm10x_tcgen05_guardrail_trap_col_being_dealloced_not_returned_by_alloc
        .type           $__internal_0_$__cuda_sm10x_tcgen05_guardrail_trap_col_being_dealloced_not_returned_by_alloc,@function
        .size           $__internal_0_$__cuda_sm10x_tcgen05_guardrail_trap_col_being_dealloced_not_returned_by_alloc,($__internal_1_$__cuda_sm10x_tcgen05_guardrail_trap_phase_invalid_during_alloc - $__internal_0_$__cuda_sm10x_tcgen05_guardrail_trap_col_being_dealloced_not_returned_by_alloc)
$__internal_0_$__cuda_sm10x_tcgen05_guardrail_trap_col_being_dealloced_not_returned_by_alloc:
[----:B------:R-:W-:Y:S05]  /*e080*/  BPT.TRAP 0x1 ;  /* 0x000000040000795c */ /* 0x000fea0000300000 */
[----:B------:R-:W-:-:S04]  /*e090*/  HFMA2 R3, -RZ, RZ, 0, 0 ;  /* 0x00000000ff037431 */ /* 0x000fc800000001ff */
[----:B------:R-:W-:Y:S05]  /*e0a0*/  RET.REL.NODEC R2 `(_ZN7cutlass13device_kernelINS_4gemm6kernel13GemmUniversalIN4cute5tupleIJiiiiEEENS1_10collective13CollectiveMmaINS1_35MainloopSm100TmaUmmaWarpSpecializedILi3ELi2ELi2ENS5_IJNS4_1CILi1EEESB_SB_EEEEENS5_IJNSA_ILi128EEENSA_ILi256EEENSA_ILi32EEEEEENS_10tfloat32_tENS5_IJlSB_lEEESI_SJ_NS4_8TiledMMAINS4_8MMA_AtomIJNS4_17SM100_MMA_TF32_SSISI_SI_fLi128ELi256ELNS4_4UMMA5MajorE0ELSO_0ELNSN_7ScaleInE0ELSP_0EEEEEENS4_6LayoutISC_NS5_IJNSA_ILi0EEEST_ST_EEEEENS5_IJNS4_10UnderscoreESW_SW_EEEEENS4_13SM90_TMA_LOADENS4_14ComposedLayoutINS4_7SwizzleILi3ELi4ELi3EEENS4_18smem_ptr_flag_bitsILi32EEENSS_INS5_IJNSA_ILi8EEESG_EEENS5_IJSG_SB_EEEEEEEvNS4_8identityESZ_S19_vS1A_EENS_8epilogue10collective18CollectiveEpilogueINS1C_23Sm100TmaWarpSpecializedILi4ELi2ELi32ELb1ELb0EEEJSH_NS5_IJNSS_ISE_SB_EENSS_ISG_SB_EEEEESI_SJ_SI_SJ_NS1C_6fusion15FusionCallbacksIS1G_NS1K_17LinearCombinationISI_fSI_fLNS_15FloatRoundStyleE2EEESH_S1J_JEEENS4_5SM1004TMEM4LOAD26SM100_TMEM_LOAD_32dp32b32xESZ_S19_NS4_39AutoVectorizingCopyWithAssumedAlignmentILi128EEENS4_14SM90_TMA_STOREES19_S1V_S1V_EEEvvEEEEvNT_6ParamsE) ;  /* 0xffffff1c02d47950 */ /* 0x000fea0003c3ffff */
        .weak           $__internal_1_$__cuda_sm10x_tcgen05_guardrail_trap_phase_invalid_during_alloc
        .type           $__internal_1_$__cuda_sm10x_tcgen05_guardrail_trap_phase_invalid_during_alloc,@function
        .size           $__internal_1_$__cuda_sm10x_tcgen05_guardrail_trap_phase_invalid_during_alloc,($__internal_2_$__cuda_sm10x_tcgen05_guardrail_trap_unallocated_columns_being_dealloced - $__internal_1_$__cuda_sm10x_tcgen05_guardrail_trap_phase_invalid_during_alloc)
$__internal_1_$__cuda_sm10x_tcgen05_guardrail_trap_phase_invalid_during_alloc:
[----:B------:R-:W-:Y:S05]  /*e0b0*/  BPT.TRAP 0x1 ;  /* 0x000000040000795c */ /* 0x000fea0000300000 */
[----:B------:R-:W-:-:S04]  /*e0c0*/  MOV R3, 0x0 ;  /* 0x0000000000037802 */ /* 0x000fc80000000f00 */
[----:B------:R-:W-:Y:S05]  /*e0d0*/  RET.REL.NODEC R2 `(_ZN7cutlass13device_kernelINS_4gemm6kernel13GemmUniversalIN4cute5tupleIJiiiiEEENS1_10collective13CollectiveMmaINS1_35MainloopSm100TmaUmmaWarpSpecializedILi3ELi2ELi2ENS5_IJNS4_1CILi1EEESB_SB_EEEEENS5_IJNSA_ILi128EEENSA_ILi256EEENSA_ILi32EEEEEENS_10tfloat32_tENS5_IJlSB_lEEESI_SJ_NS4_8TiledMMAINS4_8MMA_AtomIJNS4_17SM100_MMA_TF32_SSISI_SI_fLi128ELi256ELNS4_4UMMA5MajorE0ELSO_0ELNSN_7ScaleInE0ELSP_0EEEEEENS4_6LayoutISC_NS5_IJNSA_ILi0EEEST_ST_EEEEENS5_IJNS4_10UnderscoreESW_SW_EEEEENS4_13SM90_TMA_LOADENS4_14ComposedLayoutINS4_7SwizzleILi3ELi4ELi3EEENS4_18smem_ptr_flag_bitsILi32EEENSS_INS5_IJNSA_ILi8EEESG_EEENS5_IJSG_SB_EEEEEEEvNS4_8identityESZ_S19_vS1A_EENS_8epilogue10collective18CollectiveEpilogueINS1C_23Sm100TmaWarpSpecializedILi4ELi2ELi32ELb1ELb0EEEJSH_NS5_IJNSS_ISE_SB_EENSS_ISG_SB_EEEEESI_SJ_SI_SJ_NS1C_6fusion15FusionCallbacksIS1G_NS1K_17LinearCombinationISI_fSI_fLNS_15FloatRoundStyleE2EEESH_S1J_JEEENS4_5SM1004TMEM4LOAD26SM100_TMEM_LOAD_32dp32b32xESZ_S19_NS4_39AutoVectorizingCopyWithAssumedAlignmentILi128EEENS4_14SM90_TMA_STOREES19_S1V_S1V_EEEvvEEEEvNT_6ParamsE) ;  /* 0xffffff1c02c87950 */ /* 0x000fea0003c3ffff */
        .weak           $__internal_2_$__cuda_sm10x_tcgen05_guardrail_trap_unallocated_columns_being_dealloced
        .type           $__internal_2_$__cuda_sm10x_tcgen05_guardrail_trap_unallocated_columns_being_dealloced,@function
        .size           $__internal_2_$__cuda_sm10x_tcgen05_guardrail_trap_unallocated_columns_being_dealloced,(.L_x_211 - $__internal_2_$__cuda_sm10x_tcgen05_guardrail_trap_unallocated_columns_being_dealloced)
$__internal_2_$__cuda_sm10x_tcgen05_guardrail_trap_unallocated_columns_being_dealloced:
[----:B------:R-:W-:Y:S05]  /*e0e0*/  BPT.TRAP 0x1 ;  /* 0x000000040000795c */ /* 0x000fea0000300000 */
[----:B------:R-:W-:-:S04]  /*e0f0*/  HFMA2 R3, -RZ, RZ, 0, 0 ;  /* 0x00000000ff037431 */ /* 0x000fc800000001ff */
[----:B------:R-:W-:Y:S05]  /*e100*/  RET.REL.NODEC R2 `(_ZN7cutlass13device_kernelINS_4gemm6kernel13GemmUniversalIN4cute5tupleIJiiiiEEENS1_10collective13CollectiveMmaINS1_35MainloopSm100TmaUmmaWarpSpecializedILi3ELi2ELi2ENS5_IJNS4_1CILi1EEESB_SB_EEEEENS5_IJNSA_ILi128EEENSA_ILi256EEENSA_ILi32EEEEEENS_10tfloat32_tENS5_IJlSB_lEEESI_SJ_NS4_8TiledMMAINS4_8MMA_AtomIJNS4_17SM100_MMA_TF32_SSISI_SI_fLi128ELi256ELNS4_4UMMA5MajorE0ELSO_0ELNSN_7ScaleInE0ELSP_0EEEEEENS4_6LayoutISC_NS5_IJNSA_ILi0EEEST_ST_EEEEENS5_IJNS4_10UnderscoreESW_SW_EEEEENS4_13SM90_TMA_LOADENS4_14ComposedLayoutINS4_7SwizzleILi3ELi4ELi3EEENS4_18smem_ptr_flag_bitsILi32EEENSS_INS5_IJNSA_ILi8EEESG_EEENS5_IJSG_SB_EEEEEEEvNS4_8identityESZ_S19_vS1A_EENS_8epilogue10collective18CollectiveEpilogueINS1C_23Sm100TmaWarpSpecializedILi4ELi2ELi32ELb1ELb0EEEJSH_NS5_IJNSS_ISE_SB_EENSS_ISG_SB_EEEEESI_SJ_SI_SJ_NS1C_6fusion15FusionCallbacksIS1G_NS1K_17LinearCombinationISI_fSI_fLNS_15FloatRoundStyleE2EEESH_S1J_JEEENS4_5SM1004TMEM4LOAD26SM100_TMEM_LOAD_32dp32b32xESZ_S19_NS4_39AutoVectorizingCopyWithAssumedAlignmentILi128EEENS4_14SM90_TMA_STOREES19_S1V_S1V_EEEvvEEEEvNT_6ParamsE) ;  /* 0xffffff1c02bc7950 */ /* 0x000fea0003c3ffff */
.L_x_210:
[----:B------:R-:W-:-:S00]  /*e110*/  BRA `(.L_x_210) ;  /* 0xfffffffc00fc7947 */ /* 0x000fc0000383ffff */
[----:B------:R-:W-:-:S00]  /*e120*/  NOP ;  /* 0x0000000000007918 */ /* 0x000fc00000000000 */
        /* <DEDUP_REMOVED lines=13> */
.L_x_211:


//--------------------- .nv.global.init           --------------------------
	.section	.nv.global.init,"aw",@progbits
.nv.global.init:
	.type		$str$27,@object
	.size		$str$27,($str$28 - $str$27)
$str$27:
        /*0000*/ 	.byte	0x28, 0x61, 0x64, 0x64, 0x72, 0x65, 0x73, 0x73, 0x20, 0x26, 0x20, 0x6d, 0x61, 0x73, 0x6b, 0x29
        /*0010*/ 	.byte	0x20, 0x3d, 0x3d, 0x20, 0x30, 0x00
	.type		$str$28,@object
	.size		$str$28,($str$26 - $str$28)
$str$28:
        /*0016*/ 	.byte	0x2f, 0x74, 0x6d, 0x70, 0x2f, 0x63, 0x75, 0x74, 0x6c, 0x61, 0x73, 0x73, 0x5f, 0x73, 0x77, 0x65
        /*0026*/ 	.byte	0x65, 0x70, 0x5f, 0x73, 0x72, 0x63, 0x2f, 0x69, 0x6e, 0x63, 0x6c, 0x75, 0x64, 0x65, 0x2f, 0x63
        /*0036*/ 	.byte	0x75, 0x74, 0x65, 0x2f, 0x70, 0x6f, 0x69, 0x6e, 0x74, 0x65, 0x72, 0x5f, 0x66, 0x6c, 0x61, 0x67
        /*0046*/ 	.byte	0x67, 0x65, 0x64, 0x2e, 0x68, 0x70, 0x70, 0x00
	.type		$str$26,@object
	.size		$str$26,($str$25 - $str$26)
$str$26:
        /*004e*/ 	.byte	0x2f, 0x74, 0x6d, 0x70, 0x2f, 0x63, 0x75, 0x74, 0x6c, 0x61, 0x73, 0x73, 0x5f, 0x73, 0x77, 0x65
        /*005e*/ 	.byte	0x65, 0x70, 0x5f, 0x73, 0x72, 0x63, 0x2f, 0x69, 0x6e, 0x63, 0x6c, 0x75, 0x64, 0x65, 0x2f, 0x63
        /*006e*/ 	.byte	0x75, 0x74, 0x65, 0x2f, 0x61, 0x74, 0x6f, 0x6d, 0x2f, 0x63, 0x6f, 0x70, 0x79, 0x5f, 0x74, 0x72
        /*007e*/ 	.byte	0x61, 0x69, 0x74, 0x73, 0x5f, 0x73, 0x6d, 0x31, 0x30, 0x30, 0x2e, 0x68, 0x70, 0x70, 0x00
	.type		$str$25,@object
	.size		$str$25,(__unnamed_1 - $str$25)
$str$25:
        /*008d*/ 	.byte	0x28, 0x28, 0x75, 0x69, 0x6e, 0x74, 0x33, 0x32, 0x5f, 0x74, 0x28, 0x74, 0x68, 0x72, 0x65, 0x61
        /*009d*/ 	.byte	0x64, 0x49, 0x64, 0x78, 0x2e, 0x78, 0x29, 0x20, 0x2f, 0x20, 0x33, 0x32, 0x29, 0x20, 0x25, 0x20
        /*00ad*/ 	.byte	0x34, 0x29, 0x20, 0x3d, 0x3d, 0x20, 0x28, 0x28, 0x28, 0x74, 0x6d, 0x65, 0x6d, 0x5f, 0x61, 0x64
        /*00bd*/ 	.byte	0x64, 0x72, 0x20, 0x3e, 0x3e, 0x20, 0x31, 0x36, 0x29, 0x20, 0x2f, 0x20, 0x33, 0x32, 0x29, 0x20
        /*00cd*/ 	.byte	0x25, 0x20, 0x34, 0x29, 0x00
	.type		__unnamed_1,@object
	.size		__unnamed_1,(__unnamed_2 - __unnamed_1)
__unnamed_1:
        /*00d2*/ 	.byte	0x61, 0x75, 0x74, 0x6f, 0x20, 0x63, 0x75, 0x74, 0x65, 0x3a, 0x3a, 0x61, 0x73, 0x5f, 0x70, 0x6f
        /* <DEDUP_REMOVED lines=24> */
        /*0262*/ 	.byte	0x34, 0x30, 0x39, 0x36, 0x3e, 0x3e, 0x3e, 0x3e, 0x5d, 0x00
	.type		__unnamed_2,@object
	.size		__unnamed_2,(.L_2 - __unnamed_2)
__unnamed_2:
        /* <DEDUP_REMOVED lines=43> */
        /*051c*/ 	.byte	0x65, 0x3a, 0x3a, 0x43, 0x3c, 0x30, 0x3e, 0x3e, 0x3e, 0x3e, 0x5d, 0x00
.L_2:


//--------------------- .nv.shared._ZN7cutlass13device_kernelINS_4gemm6kernel13GemmUniversalIN4cute5tupleIJiiiiEEENS1_10collective13CollectiveMmaINS1_35MainloopSm100TmaUmmaWarpSpecializedILi3ELi2ELi2ENS5_IJNS4_1CILi1EEESB_SB_EEEEENS5_IJNSA_ILi128EEENSA_ILi256EEENSA_ILi32EEEEEENS_10tfloat32_tENS5_IJlSB_lEEESI_SJ_NS4_8TiledMMAINS4_8MMA_AtomIJNS4_17SM100_MMA_TF32_SSISI_SI_fLi128ELi256ELNS4_4UMMA5MajorE0ELSO_0ELNSN_7ScaleInE0ELSP_0EEEEEENS4_6LayoutISC_NS5_IJNSA_ILi0EEEST_ST_EEEEENS5_IJNS4_10UnderscoreESW_SW_EEEEENS4_13SM90_TMA_LOADENS4_14ComposedLayoutINS4_7SwizzleILi3ELi4ELi3EEENS4_18smem_ptr_flag_bitsILi32EEENSS_INS5_IJNSA_ILi8EEESG_EEENS5_IJSG_SB_EEEEEEEvNS4_8identityESZ_S19_vS1A_EENS_8epilogue10collective18CollectiveEpilogueINS1C_23Sm100TmaWarpSpecializedILi4ELi2ELi32ELb1ELb0EEEJSH_NS5_IJNSS_ISE_SB_EENSS_ISG_SB_EEEEESI_SJ_SI_SJ_NS1C_6fusion15FusionCallbacksIS1G_NS1K_17LinearCombinationISI_fSI_fLNS_15FloatRoundStyleE2EEESH_S1J_JEEENS4_5SM1004TMEM4LOAD26SM100_TMEM_LOAD_32dp32b32xESZ_S19_NS4_39AutoVectorizingCopyWithAssumedAlignmentILi128EEENS4_14SM90_TMA_STOREES19_S1V_S1V_EEEvvEEEEvNT_6ParamsE --------------------------
	.section	.nv.shared._ZN7cutlass13device_kernelINS_4gemm6kernel13GemmUniversalIN4cute5tupleIJiiiiEEENS1_10collective13CollectiveMmaINS1_35MainloopSm100TmaUmmaWarpSpecializedILi3ELi2ELi2ENS5_IJNS4_1CILi1EEESB_SB_EEEEENS5_IJNSA_ILi128EEENSA_ILi256EEENSA_ILi32EEEEEENS_10tfloat32_tENS5_IJlSB_lEEESI_SJ_NS4_8TiledMMAINS4_8MMA_AtomIJNS4_17SM100_MMA_TF32_SSISI_SI_fLi128ELi256ELNS4_4UMMA5MajorE0ELSO_0ELNSN_7ScaleInE0ELSP_0EEEEEENS4_6LayoutISC_NS5_IJNSA_ILi0EEEST_ST_EEEEENS5_IJNS4_10UnderscoreESW_SW_EEEEENS4_13SM90_TMA_LOADENS4_14ComposedLayoutINS4_7SwizzleILi3ELi4ELi3EEENS4_18smem_ptr_flag_bitsILi32EEENSS_INS5_IJNSA_ILi8EEESG_EEENS5_IJSG_SB_EEEEEEEvNS4_8identityESZ_S19_vS1A_EENS_8epilogue10collective18CollectiveEpilogueINS1C_23Sm100TmaWarpSpecializedILi4ELi2ELi32ELb1ELb0EEEJSH_NS5_IJNSS_ISE_SB_EENSS_ISG_SB_EEEEESI_SJ_SI_SJ_NS1C_6fusion15FusionCallbacksIS1G_NS1K_17LinearCombinationISI_fSI_fLNS_15FloatRoundStyleE2EEESH_S1J_JEEENS4_5SM1004TMEM4LOAD26SM100_TMEM_LOAD_32dp32b32xESZ_S19_NS4_39AutoVectorizingCopyWithAssumedAlignmentILi128EEENS4_14SM90_TMA_STOREES19_S1V_S1V_EEEvvEEEEvNT_6ParamsE,"aw",@nobits
	.sectionflags	@""
	.align	16
	.zero		1024


//--------------------- .nv.shared.reserved.0     --------------------------
	.section	.nv.shared.reserved.0,"aw",@nobits
	.weak		__nv_reservedSMEM_offset_0_alias
	.size		__nv_reservedSMEM_offset_0_alias, 0, 64
	.other		__nv_reservedSMEM_offset_0_alias,@"STO_CUDA_RESERVED_SHARED STV_DEFAULT"
__nv_reservedSMEM_offset_0_alias:
	.zero		0
.nv.shared.reserved.0:
	.zero		64
	.weak		__nv_reservedSMEM_tcgen05_partition
	.type		__nv_reservedSMEM_tcgen05_partition,@object
	.size		__nv_reservedSMEM_tcgen05_partition,(.L_0 - __nv_reservedSMEM_tcgen05_partition)
__nv_reservedSMEM_tcgen05_partition:
	.zero		32
.L_0:


//--------------------- .nv.global                --------------------------
	.section	.nv.global,"aw",@nobits
.nv.global:
	.type		_ZN39_INTERNAL_102ab419_4_k_cu_78b0e3d3_96844cute1_E,@object
	.size		_ZN39_INTERNAL_102ab419_4_k_cu_78b0e3d3_96844cute1_E,(_ZN39_INTERNAL_102ab419_4_k_cu_78b0e3d3_96844cuda3std3__45__cpo6cbeginE - _ZN39_INTERNAL_102ab419_4_k_cu_78b0e3d3_96844cute1_E)
_ZN39_INTERNAL_102ab419_4_k_cu_78b0e3d3_96844cute1_E:
	.zero		1
	.type		_ZN39_INTERNAL_102ab419_4_k_cu_78b0e3d3_96844cuda3std3__45__cpo6cbeginE,@object
	.size		_ZN39_INTERNAL_102ab419_4_k_cu_78b0e3d3_96844cuda3std3__45__cpo6cbeginE,(_ZN39_INTERNAL_102ab419_4_k_cu_78b0e3d3_96844cuda3std3__48in_placeE - _ZN39_INTERNAL_102ab419_4_k_cu_78b0e3d3_96844cuda3std3__45__cpo6cbeginE)
_ZN39_INTERNAL_102ab419_4_k_cu_78b0e3d3_96844cuda3std3__45__cpo6cbeginE:
	.zero		1
	.type		_ZN39_INTERNAL_102ab419_4_k_cu_78b0e3d3_96844cuda3std3__48in_placeE,@object
	.size		_ZN39_INTERNAL_102ab419_4_k_cu_78b0e3d3_96844cuda3std3__48in_placeE,(_ZN39_INTERNAL_102ab419_4_k_cu_78b0e3d3_96844cuda3std6ranges3__45__cpo9iter_moveE - _ZN39_INTERNAL_102ab419_4_k_cu_78b0e3d3_96844cuda3std3__48in_placeE)
_ZN39_INTERNAL_102ab419_4_k_cu_78b0e3d3_96844cuda3std3__48in_placeE:
	.zero		1
	.type		_ZN39_INTERNAL_102ab419_4_k_cu_78b0e3d3_96844cuda3std6ranges3__45__cpo9iter_moveE,@object
	.size		_ZN39_INTERNAL_102ab419_4_k_cu_78b0e3d3_96844cuda3std6ranges3__45__cpo9iter_moveE,(_ZN39_INTERNAL_102ab419_4_k_cu_78b0e3d3_96844cuda3std3__45__cpo5beginE - _ZN39_INTERNAL_102ab419_4_k_cu_78b0e3d3_96844cuda3std6ranges3__45__cpo9iter_moveE)
_ZN39_INTERNAL_102ab419_4_k_cu_78b0e3d3_96844cuda3std6ranges3__45__cpo9iter_moveE:
	.zero		1
	.type		_ZN39_INTERNAL_102ab419_4_k_cu_78b0e3d3_96844cuda3std3__45__cpo5beginE,@object
	.size		_ZN39_INTERNAL_102ab419_4_k_cu_78b0e3d3_96844cuda3std3__45__cpo5beginE,(_ZN39_INTERNAL_102ab419_4_k_cu_78b0e3d3_96844cuda3std3__441_GLOBAL__N__102ab419_4_k_cu_78b0e3d3_96846ignoreE - _ZN39_INTERNAL_102ab419_4_k_cu_78b0e3d3_96844cuda3std3__45__cpo5beginE)
_ZN39_INTERNAL_102ab419_4_k_cu_78b0e3d3_96844cuda3std3__45__cpo5beginE:
	.zero		1
	.type		_ZN39_INTERNAL_102ab419_4_k_cu_78b0e3d3_96844cuda3std3__441_GLOBAL__N__102ab419_4_k_cu_78b0e3d3_96846ignoreE,@object
	.size		_ZN39_INTERNAL_102ab419_4_k_cu_78b0e3d3_96844cuda3std3__441_GLOBAL__N__102ab419_4_k_cu_78b0e3d3_96846ignoreE,(_ZN39_INTERNAL_102ab419_4_k_cu_78b0e3d3_96844cute7productE - _ZN39_INTERNAL_102ab419_4_k_cu_78b0e3d3_96844cuda3std3__441_GLOBAL__N__102ab419_4_k_cu_78b0e3d3_96846ignoreE)
_ZN39_INTERNAL_102ab419_4_k_cu_78b0e3d3_96844cuda3std3__441_GLOBAL__N__102ab419_4_k_cu_78b0e3d3_96846ignoreE:
	.zero		1
	.type		_ZN39_INTERNAL_102ab419_4_k_cu_78b0e3d3_96844cute7productE,@object
	.size		_ZN39_INTERNAL_102ab419_4_k_cu_78b0e3d3_96844cute7productE,(_ZN39_INTERNAL_102ab419_4_k_cu_78b0e3d3_96844cuda3std3__45__cpo3endE - _ZN39_INTERNAL_102ab419_4_k_cu_78b0e3d3_96844cute7productE)
_ZN39_INTERNAL_102ab419_4_k_cu_78b0e3d3_96844cute7productE:
	.zero		1
	.type		_ZN39_INTERNAL_102ab419_4_k_cu_78b0e3d3_96844cuda3std3__45__cpo3endE,@object
	.size		_ZN39_INTERNAL_102ab419_4_k_cu_78b0e3d3_96844cuda3std3__45__cpo3endE,(_ZN39_INTERNAL_102ab419_4_k_cu_78b0e3d3_96844cuda3std3__419piecewise_constructE - _ZN39_INTERNAL_102ab419_4_k_cu_78b0e3d3_96844cuda3std3__45__cpo3endE)
_ZN39_INTERNAL_102ab419_4_k_cu_78b0e3d3_96844cuda3std3__45__cpo3endE:
	.zero		1
	.type		_ZN39_INTERNAL_102ab419_4_k_cu_78b0e3d3_96844cuda3std3__419piecewise_constructE,@object
	.size		_ZN39_INTERNAL_102ab419_4_k_cu_78b0e3d3_96844cuda3std3__419piecewise_constructE,(_ZN39_INTERNAL_102ab419_4_k_cu_78b0e3d3_96844cuda3std3__45__cpo4cendE - _ZN39_INTERNAL_102ab419_4_k_cu_78b0e3d3_96844cuda3std3__419piecewise_constructE)
_ZN39_INTERNAL_102ab419_4_k_cu_78b0e3d3_96844cuda3std3__419piecewise_constructE:
	.zero		1
	.type		_ZN39_INTERNAL_102ab419_4_k_cu_78b0e3d3_96844cuda3std3__45__cpo4cendE,@object
	.size		_ZN39_INTERNAL_102ab419_4_k_cu_78b0e3d3_96844cuda3std3__45__cpo4cendE,(_ZN39_INTERNAL_102ab419_4_k_cu_78b0e3d3_96844cuda3std6ranges3__45__cpo4swapE - _ZN39_INTERNAL_102ab419_4_k_cu_78b0e3d3_96844cuda3std3__45__cpo4cendE)
_ZN39_INTERNAL_102ab419_4_k_cu_78b0e3d3_96844cuda3std3__45__cpo4cendE:
	.zero		1
	.type		_ZN39_INTERNAL_102ab419_4_k_cu_78b0e3d3_96844cuda3std6ranges3__45__cpo4swapE,@object
	.size		_ZN39_INTERNAL_102ab419_4_k_cu_78b0e3d3_96844cuda3std6ranges3__45__cpo4swapE,(.L_10 - _ZN39_INTERNAL_102ab419_4_k_cu_78b0e3d3_96844cuda3std6ranges3__45__cpo4swapE)
_ZN39_INTERNAL_102ab419_4_k_cu_78b0e3d3_96844cuda3std6ranges3__45__cpo4swapE:
	.zero		1
.L_10:


//--------------------- .nv.constant0._ZN7cutlass13device_kernelINS_4gemm6kernel13GemmUniversalIN4cute5tupleIJiiiiEEENS1_10collective13CollectiveMmaINS1_35MainloopSm100TmaUmmaWarpSpecializedILi3ELi2ELi2ENS5_IJNS4_1CILi1EEESB_SB_EEEEENS5_IJNSA_ILi128EEENSA_ILi256EEENSA_ILi32EEEEEENS_10tfloat32_tENS5_IJlSB_lEEESI_SJ_NS4_8TiledMMAINS4_8MMA_AtomIJNS4_17SM100_MMA_TF32_SSISI_SI_fLi128ELi256ELNS4_4UMMA5MajorE0ELSO_0ELNSN_7ScaleInE0ELSP_0EEEEEENS4_6LayoutISC_NS5_IJNSA_ILi0EEEST_ST_EEEEENS5_IJNS4_10UnderscoreESW_SW_EEEEENS4_13SM90_TMA_LOADENS4_14ComposedLayoutINS4_7SwizzleILi3ELi4ELi3EEENS4_18smem_ptr_flag_bitsILi32EEENSS_INS5_IJNSA_ILi8EEESG_EEENS5_IJSG_SB_EEEEEEEvNS4_8identityESZ_S19_vS1A_EENS_8epilogue10collective18CollectiveEpilogueINS1C_23Sm100TmaWarpSpecializedILi4ELi2ELi32ELb1ELb0EEEJSH_NS5_IJNSS_ISE_SB_EENSS_ISG_SB_EEEEESI_SJ_SI_SJ_NS1C_6fusion15FusionCallbacksIS1G_NS1K_17LinearCombinationISI_fSI_fLNS_15FloatRoundStyleE2EEESH_S1J_JEEENS4_5SM1004TMEM4LOAD26SM100_TMEM_LOAD_32dp32b32xESZ_S19_NS4_39AutoVectorizingCopyWithAssumedAlignmentILi128EEENS4_14SM90_TMA_STOREES19_S1V_S1V_EEEvvEEEEvNT_6ParamsE --------------------------
	.section	.nv.constant0._ZN7cutlass13device_kernelINS_4gemm6kernel13GemmUniversalIN4cute5tupleIJiiiiEEENS1_10collective13CollectiveMmaINS1_35MainloopSm100TmaUmmaWarpSpecializedILi3ELi2ELi2ENS5_IJNS4_1CILi1EEESB_SB_EEEEENS5_IJNSA_ILi128EEENSA_ILi256EEENSA_ILi32EEEEEENS_10tfloat32_tENS5_IJlSB_lEEESI_SJ_NS4_8TiledMMAINS4_8MMA_AtomIJNS4_17SM100_MMA_TF32_SSISI_SI_fLi128ELi256ELNS4_4UMMA5MajorE0ELSO_0ELNSN_7ScaleInE0ELSP_0EEEEEENS4_6LayoutISC_NS5_IJNSA_ILi0EEEST_ST_EEEEENS5_IJNS4_10UnderscoreESW_SW_EEEEENS4_13SM90_TMA_LOADENS4_14ComposedLayoutINS4_7SwizzleILi3ELi4ELi3EEENS4_18smem_ptr_flag_bitsILi32EEENSS_INS5_IJNSA_ILi8EEESG_EEENS5_IJSG_SB_EEEEEEEvNS4_8identityESZ_S19_vS1A_EENS_8epilogue10collective18CollectiveEpilogueINS1C_23Sm100TmaWarpSpecializedILi4ELi2ELi32ELb1ELb0EEEJSH_NS5_IJNSS_ISE_SB_EENSS_ISG_SB_EEEEESI_SJ_SI_SJ_NS1C_6fusion15FusionCallbacksIS1G_NS1K_17LinearCombinationISI_fSI_fLNS_15FloatRoundStyleE2EEESH_S1J_JEEENS4_5SM1004TMEM4LOAD26SM100_TMEM_LOAD_32dp32b32xESZ_S19_NS4_39AutoVectorizingCopyWithAssumedAlignmentILi128EEENS4_14SM90_TMA_STOREES19_S1V_S1V_EEEvvEEEEvNT_6ParamsE,"a",@progbits
	.sectionflags	@""
	.align	4
.nv.constant0._ZN7cutlass13device_kernelINS_4gemm6kernel13GemmUniversalIN4cute5tupleIJiiiiEEENS1_10collective13CollectiveMmaINS1_35MainloopSm100TmaUmmaWarpSpecializedILi3ELi2ELi2ENS5_IJNS4_1CILi1EEESB_SB_EEEEENS5_IJNSA_ILi128EEENSA_ILi256EEENSA_ILi32EEEEEENS_10tfloat32_tENS5_IJlSB_lEEESI_SJ_NS4_8TiledMMAINS4_8MMA_AtomIJNS4_17SM100_MMA_TF32_SSISI_SI_fLi128ELi256ELNS4_4UMMA5MajorE0ELSO_0ELNSN_7ScaleInE0ELSP_0EEEEEENS4_6LayoutISC_NS5_IJNSA_ILi0EEEST_ST_EEEEENS5_IJNS4_10UnderscoreESW_SW_EEEEENS4_13SM90_TMA_LOADENS4_14ComposedLayoutINS4_7SwizzleILi3ELi4ELi3EEENS4_18smem_ptr_flag_bitsILi32EEENSS_INS5_IJNSA_ILi8EEESG_EEENS5_IJSG_SB_EEEEEEEvNS4_8identityESZ_S19_vS1A_EENS_8epilogue10collective18CollectiveEpilogueINS1C_23Sm100TmaWarpSpecializedILi4ELi2ELi32ELb1ELb0EEEJSH_NS5_IJNSS_ISE_SB_EENSS_ISG_SB_EEEEESI_SJ_SI_SJ_NS1C_6fusion15FusionCallbacksIS1G_NS1K_17LinearCombinationISI_fSI_fLNS_15FloatRoundStyleE2EEESH_S1J_JEEENS4_5SM1004TMEM4LOAD26SM100_TMEM_LOAD_32dp32b32xESZ_S19_NS4_39AutoVectorizingCopyWithAssumedAlignmentILi128EEENS4_14SM90_TMA_STOREES19_S1V_S1V_EEEvvEEEEvNT_6ParamsE:
	.zero		2944


//--------------------- SYMBOLS --------------------------

	.type		.nv.reservedSmem.offset0,@object
	.size		.nv.reservedSmem.offset0,0x4
	.type		.nv.reservedSmem.cap,@object
	.size		.nv.reservedSmem.cap,0x4
	.type		__assertfail,@function
